//
// Generated by NVIDIA NVVM Compiler
//
// Compiler Build ID: CL-36424714
// Cuda compilation tools, release 13.0, V13.0.88
// Based on NVVM 20.0.0
//

.version 9.0
.target sm_100
.address_size 64

	// .globl	reset_accum
.extern .func  (.param .b32 func_retval0) vprintf
(
	.param .b64 vprintf_param_0,
	.param .b64 vprintf_param_1
)
;
.global .align 4 .b8 precalc_xorwow_matrix[102400];
.global .align 4 .b8 precalc_xorwow_offset_matrix[102400];
.global .align 4 .b8 mrg32k3aM1[2304];
.global .align 4 .b8 mrg32k3aM2[2304];
.global .align 4 .b8 mrg32k3aM1SubSeq[2016];
.global .align 4 .b8 mrg32k3aM2SubSeq[2016];
.global .align 4 .b8 mrg32k3aM1Seq[2304];
.global .align 4 .b8 mrg32k3aM2Seq[2304];
.const .align 8 .b8 __cr_lgamma_table[72];
.global .align 1 .b8 $str[23] = {77, 101, 115, 115, 97, 103, 101, 32, 102, 114, 111, 109, 32, 104, 111, 115, 116, 58, 32, 37, 115, 10};
.global .align 1 .b8 $str$1[43] = {103, 101, 110, 101, 114, 97, 116, 101, 95, 114, 97, 121, 115, 95, 116, 101, 115, 116, 58, 32, 108, 97, 117, 110, 99, 104, 101, 100, 32, 111, 110, 32, 40, 37, 100, 32, 120, 32, 37, 100, 41, 10};
.global .align 1 .b8 $str$2[42] = {91, 67, 85, 68, 65, 93, 32, 115, 105, 122, 101, 111, 102, 40, 99, 117, 114, 97, 110, 100, 83, 116, 97, 116, 101, 88, 79, 82, 87, 79, 87, 95, 116, 41, 32, 61, 32, 37, 108, 117, 10};

.visible .entry reset_accum(
	.param .u64 .ptr .align 1 reset_accum_param_0,
	.param .u32 reset_accum_param_1
)
{
	.reg .pred 	%p<2>;
	.reg .b32 	%r<7>;
	.reg .b64 	%rd<5>;

	ld.param.u64 	%rd1, [reset_accum_param_0];
	ld.param.u32 	%r2, [reset_accum_param_1];
	mov.u32 	%r3, %ctaid.x;
	mov.u32 	%r4, %ntid.x;
	mov.u32 	%r5, %tid.x;
	mad.lo.s32 	%r1, %r3, %r4, %r5;
	setp.ge.s32 	%p1, %r1, %r2;
	@%p1 bra 	$L__BB0_2;
	cvta.to.global.u64 	%rd2, %rd1;
	mul.wide.s32 	%rd3, %r1, 4;
	add.s64 	%rd4, %rd2, %rd3;
	mov.b32 	%r6, 0;
	st.global.u32 	[%rd4], %r6;
$L__BB0_2:
	ret;

}
	// .globl	init_random_states
.visible .entry init_random_states(
	.param .u64 .ptr .align 1 init_random_states_param_0,
	.param .u32 init_random_states_param_1,
	.param .u32 init_random_states_param_2,
	.param .u32 init_random_states_param_3
)
{
	.reg .pred 	%p<27>;
	.reg .b32 	%r<418>;
	.reg .b64 	%rd<18>;

	ld.param.u64 	%rd8, [init_random_states_param_0];
	ld.param.u32 	%r184, [init_random_states_param_1];
	ld.param.u32 	%r185, [init_random_states_param_2];
	ld.param.u32 	%r183, [init_random_states_param_3];
	mov.u32 	%r187, %ctaid.x;
	mov.u32 	%r188, %ntid.x;
	mov.u32 	%r189, %tid.x;
	mad.lo.s32 	%r190, %r187, %r188, %r189;
	mov.u32 	%r191, %ctaid.y;
	mov.u32 	%r192, %ntid.y;
	mov.u32 	%r193, %tid.y;
	mad.lo.s32 	%r194, %r191, %r192, %r193;
	mad.lo.s32 	%r1, %r184, %r194, %r190;
	setp.ge.s32 	%p1, %r190, %r184;
	setp.ge.s32 	%p2, %r194, %r185;
	or.pred  	%p3, %p1, %p2;
	@%p3 bra 	$L__BB1_44;
	cvta.to.global.u64 	%rd9, %rd8;
	cvt.s64.s32 	%rd17, %r1;
	mul.wide.s32 	%rd10, %r1, 48;
	add.s64 	%rd2, %rd9, %rd10;
	xor.b32  	%r196, %r183, -1429050551;
	mul.lo.s32 	%r197, %r196, 1099087573;
	add.s32 	%r198, %r197, -638133224;
	add.s32 	%r199, %r197, 123456789;
	st.global.v2.u32 	[%rd2], {%r198, %r199};
	xor.b32  	%r200, %r197, 362436069;
	mov.b32 	%r201, -123459836;
	st.global.v2.u32 	[%rd2+8], {%r200, %r201};
	add.s32 	%r202, %r197, 5783321;
	mov.b32 	%r203, -589760388;
	st.global.v2.u32 	[%rd2+16], {%r203, %r202};
	setp.eq.s32 	%p4, %r1, 0;
	@%p4 bra 	$L__BB1_43;
	mov.b32 	%r324, 0;
	mov.u64 	%rd12, precalc_xorwow_matrix;
$L__BB1_3:
	and.b64  	%rd4, %rd17, 3;
	setp.eq.s64 	%p5, %rd4, 0;
	@%p5 bra 	$L__BB1_42;
	mul.wide.u32 	%rd11, %r324, 3200;
	add.s64 	%rd5, %rd12, %rd11;
	cvt.u32.u64 	%r3, %rd4;
	mov.b32 	%r325, 0;
$L__BB1_5:
	mov.b32 	%r338, 0;
	mov.u32 	%r339, %r338;
	mov.u32 	%r340, %r338;
	mov.u32 	%r341, %r338;
	mov.u32 	%r342, %r338;
	mov.u32 	%r331, %r338;
$L__BB1_6:
	mul.wide.u32 	%rd13, %r331, 4;
	add.s64 	%rd14, %rd2, %rd13;
	ld.global.u32 	%r11, [%rd14+4];
	shl.b32 	%r12, %r331, 5;
	mov.b32 	%r337, 0;
$L__BB1_7:
	.pragma "nounroll";
	shr.u32 	%r208, %r11, %r337;
	and.b32  	%r209, %r208, 1;
	setp.eq.b32 	%p6, %r209, 1;
	not.pred 	%p7, %p6;
	add.s32 	%r210, %r12, %r337;
	mul.lo.s32 	%r211, %r210, 5;
	mul.wide.u32 	%rd15, %r211, 4;
	add.s64 	%rd6, %rd5, %rd15;
	@%p7 bra 	$L__BB1_9;
	ld.global.u32 	%r212, [%rd6];
	xor.b32  	%r342, %r342, %r212;
	ld.global.u32 	%r213, [%rd6+4];
	xor.b32  	%r341, %r341, %r213;
	ld.global.u32 	%r214, [%rd6+8];
	xor.b32  	%r340, %r340, %r214;
	ld.global.u32 	%r215, [%rd6+12];
	xor.b32  	%r339, %r339, %r215;
	ld.global.u32 	%r216, [%rd6+16];
	xor.b32  	%r338, %r338, %r216;
$L__BB1_9:
	and.b32  	%r218, %r208, 2;
	setp.eq.s32 	%p8, %r218, 0;
	@%p8 bra 	$L__BB1_11;
	ld.global.u32 	%r219, [%rd6+20];
	xor.b32  	%r342, %r342, %r219;
	ld.global.u32 	%r220, [%rd6+24];
	xor.b32  	%r341, %r341, %r220;
	ld.global.u32 	%r221, [%rd6+28];
	xor.b32  	%r340, %r340, %r221;
	ld.global.u32 	%r222, [%rd6+32];
	xor.b32  	%r339, %r339, %r222;
	ld.global.u32 	%r223, [%rd6+36];
	xor.b32  	%r338, %r338, %r223;
$L__BB1_11:
	and.b32  	%r225, %r208, 4;
	setp.eq.s32 	%p9, %r225, 0;
	@%p9 bra 	$L__BB1_13;
	ld.global.u32 	%r226, [%rd6+40];
	xor.b32  	%r342, %r342, %r226;
	ld.global.u32 	%r227, [%rd6+44];
	xor.b32  	%r341, %r341, %r227;
	ld.global.u32 	%r228, [%rd6+48];
	xor.b32  	%r340, %r340, %r228;
	ld.global.u32 	%r229, [%rd6+52];
	xor.b32  	%r339, %r339, %r229;
	ld.global.u32 	%r230, [%rd6+56];
	xor.b32  	%r338, %r338, %r230;
$L__BB1_13:
	and.b32  	%r232, %r208, 8;
	setp.eq.s32 	%p10, %r232, 0;
	@%p10 bra 	$L__BB1_15;
	ld.global.u32 	%r233, [%rd6+60];
	xor.b32  	%r342, %r342, %r233;
	ld.global.u32 	%r234, [%rd6+64];
	xor.b32  	%r341, %r341, %r234;
	ld.global.u32 	%r235, [%rd6+68];
	xor.b32  	%r340, %r340, %r235;
	ld.global.u32 	%r236, [%rd6+72];
	xor.b32  	%r339, %r339, %r236;
	ld.global.u32 	%r237, [%rd6+76];
	xor.b32  	%r338, %r338, %r237;
$L__BB1_15:
	and.b32  	%r239, %r208, 16;
	setp.eq.s32 	%p11, %r239, 0;
	@%p11 bra 	$L__BB1_17;
	ld.global.u32 	%r240, [%rd6+80];
	xor.b32  	%r342, %r342, %r240;
	ld.global.u32 	%r241, [%rd6+84];
	xor.b32  	%r341, %r341, %r241;
	ld.global.u32 	%r242, [%rd6+88];
	xor.b32  	%r340, %r340, %r242;
	ld.global.u32 	%r243, [%rd6+92];
	xor.b32  	%r339, %r339, %r243;
	ld.global.u32 	%r244, [%rd6+96];
	xor.b32  	%r338, %r338, %r244;
$L__BB1_17:
	and.b32  	%r246, %r208, 32;
	setp.eq.s32 	%p12, %r246, 0;
	@%p12 bra 	$L__BB1_19;
	ld.global.u32 	%r247, [%rd6+100];
	xor.b32  	%r342, %r342, %r247;
	ld.global.u32 	%r248, [%rd6+104];
	xor.b32  	%r341, %r341, %r248;
	ld.global.u32 	%r249, [%rd6+108];
	xor.b32  	%r340, %r340, %r249;
	ld.global.u32 	%r250, [%rd6+112];
	xor.b32  	%r339, %r339, %r250;
	ld.global.u32 	%r251, [%rd6+116];
	xor.b32  	%r338, %r338, %r251;
$L__BB1_19:
	and.b32  	%r253, %r208, 64;
	setp.eq.s32 	%p13, %r253, 0;
	@%p13 bra 	$L__BB1_21;
	ld.global.u32 	%r254, [%rd6+120];
	xor.b32  	%r342, %r342, %r254;
	ld.global.u32 	%r255, [%rd6+124];
	xor.b32  	%r341, %r341, %r255;
	ld.global.u32 	%r256, [%rd6+128];
	xor.b32  	%r340, %r340, %r256;
	ld.global.u32 	%r257, [%rd6+132];
	xor.b32  	%r339, %r339, %r257;
	ld.global.u32 	%r258, [%rd6+136];
	xor.b32  	%r338, %r338, %r258;
$L__BB1_21:
	and.b32  	%r260, %r208, 128;
	setp.eq.s32 	%p14, %r260, 0;
	@%p14 bra 	$L__BB1_23;
	ld.global.u32 	%r261, [%rd6+140];
	xor.b32  	%r342, %r342, %r261;
	ld.global.u32 	%r262, [%rd6+144];
	xor.b32  	%r341, %r341, %r262;
	ld.global.u32 	%r263, [%rd6+148];
	xor.b32  	%r340, %r340, %r263;
	ld.global.u32 	%r264, [%rd6+152];
	xor.b32  	%r339, %r339, %r264;
	ld.global.u32 	%r265, [%rd6+156];
	xor.b32  	%r338, %r338, %r265;
$L__BB1_23:
	and.b32  	%r267, %r208, 256;
	setp.eq.s32 	%p15, %r267, 0;
	@%p15 bra 	$L__BB1_25;
	ld.global.u32 	%r268, [%rd6+160];
	xor.b32  	%r342, %r342, %r268;
	ld.global.u32 	%r269, [%rd6+164];
	xor.b32  	%r341, %r341, %r269;
	ld.global.u32 	%r270, [%rd6+168];
	xor.b32  	%r340, %r340, %r270;
	ld.global.u32 	%r271, [%rd6+172];
	xor.b32  	%r339, %r339, %r271;
	ld.global.u32 	%r272, [%rd6+176];
	xor.b32  	%r338, %r338, %r272;
$L__BB1_25:
	and.b32  	%r274, %r208, 512;
	setp.eq.s32 	%p16, %r274, 0;
	@%p16 bra 	$L__BB1_27;
	ld.global.u32 	%r275, [%rd6+180];
	xor.b32  	%r342, %r342, %r275;
	ld.global.u32 	%r276, [%rd6+184];
	xor.b32  	%r341, %r341, %r276;
	ld.global.u32 	%r277, [%rd6+188];
	xor.b32  	%r340, %r340, %r277;
	ld.global.u32 	%r278, [%rd6+192];
	xor.b32  	%r339, %r339, %r278;
	ld.global.u32 	%r279, [%rd6+196];
	xor.b32  	%r338, %r338, %r279;
$L__BB1_27:
	and.b32  	%r281, %r208, 1024;
	setp.eq.s32 	%p17, %r281, 0;
	@%p17 bra 	$L__BB1_29;
	ld.global.u32 	%r282, [%rd6+200];
	xor.b32  	%r342, %r342, %r282;
	ld.global.u32 	%r283, [%rd6+204];
	xor.b32  	%r341, %r341, %r283;
	ld.global.u32 	%r284, [%rd6+208];
	xor.b32  	%r340, %r340, %r284;
	ld.global.u32 	%r285, [%rd6+212];
	xor.b32  	%r339, %r339, %r285;
	ld.global.u32 	%r286, [%rd6+216];
	xor.b32  	%r338, %r338, %r286;
$L__BB1_29:
	and.b32  	%r288, %r208, 2048;
	setp.eq.s32 	%p18, %r288, 0;
	@%p18 bra 	$L__BB1_31;
	ld.global.u32 	%r289, [%rd6+220];
	xor.b32  	%r342, %r342, %r289;
	ld.global.u32 	%r290, [%rd6+224];
	xor.b32  	%r341, %r341, %r290;
	ld.global.u32 	%r291, [%rd6+228];
	xor.b32  	%r340, %r340, %r291;
	ld.global.u32 	%r292, [%rd6+232];
	xor.b32  	%r339, %r339, %r292;
	ld.global.u32 	%r293, [%rd6+236];
	xor.b32  	%r338, %r338, %r293;
$L__BB1_31:
	and.b32  	%r295, %r208, 4096;
	setp.eq.s32 	%p19, %r295, 0;
	@%p19 bra 	$L__BB1_33;
	ld.global.u32 	%r296, [%rd6+240];
	xor.b32  	%r342, %r342, %r296;
	ld.global.u32 	%r297, [%rd6+244];
	xor.b32  	%r341, %r341, %r297;
	ld.global.u32 	%r298, [%rd6+248];
	xor.b32  	%r340, %r340, %r298;
	ld.global.u32 	%r299, [%rd6+252];
	xor.b32  	%r339, %r339, %r299;
	ld.global.u32 	%r300, [%rd6+256];
	xor.b32  	%r338, %r338, %r300;
$L__BB1_33:
	and.b32  	%r302, %r208, 8192;
	setp.eq.s32 	%p20, %r302, 0;
	@%p20 bra 	$L__BB1_35;
	ld.global.u32 	%r303, [%rd6+260];
	xor.b32  	%r342, %r342, %r303;
	ld.global.u32 	%r304, [%rd6+264];
	xor.b32  	%r341, %r341, %r304;
	ld.global.u32 	%r305, [%rd6+268];
	xor.b32  	%r340, %r340, %r305;
	ld.global.u32 	%r306, [%rd6+272];
	xor.b32  	%r339, %r339, %r306;
	ld.global.u32 	%r307, [%rd6+276];
	xor.b32  	%r338, %r338, %r307;
$L__BB1_35:
	and.b32  	%r309, %r208, 16384;
	setp.eq.s32 	%p21, %r309, 0;
	@%p21 bra 	$L__BB1_37;
	ld.global.u32 	%r310, [%rd6+280];
	xor.b32  	%r342, %r342, %r310;
	ld.global.u32 	%r311, [%rd6+284];
	xor.b32  	%r341, %r341, %r311;
	ld.global.u32 	%r312, [%rd6+288];
	xor.b32  	%r340, %r340, %r312;
	ld.global.u32 	%r313, [%rd6+292];
	xor.b32  	%r339, %r339, %r313;
	ld.global.u32 	%r314, [%rd6+296];
	xor.b32  	%r338, %r338, %r314;
$L__BB1_37:
	and.b32  	%r316, %r208, 32768;
	setp.eq.s32 	%p22, %r316, 0;
	@%p22 bra 	$L__BB1_39;
	ld.global.u32 	%r317, [%rd6+300];
	xor.b32  	%r342, %r342, %r317;
	ld.global.u32 	%r318, [%rd6+304];
	xor.b32  	%r341, %r341, %r318;
	ld.global.u32 	%r319, [%rd6+308];
	xor.b32  	%r340, %r340, %r319;
	ld.global.u32 	%r320, [%rd6+312];
	xor.b32  	%r339, %r339, %r320;
	ld.global.u32 	%r321, [%rd6+316];
	xor.b32  	%r338, %r338, %r321;
$L__BB1_39:
	add.s32 	%r337, %r337, 16;
	setp.ne.s32 	%p23, %r337, 32;
	@%p23 bra 	$L__BB1_7;
	mad.lo.s32 	%r322, %r331, -31, %r12;
	add.s32 	%r331, %r322, 1;
	setp.ne.s32 	%p24, %r331, 5;
	@%p24 bra 	$L__BB1_6;
	st.global.u32 	[%rd2+4], %r342;
	st.global.u32 	[%rd2+8], %r341;
	st.global.u32 	[%rd2+12], %r340;
	st.global.u32 	[%rd2+16], %r339;
	st.global.u32 	[%rd2+20], %r338;
	add.s32 	%r325, %r325, 1;
	setp.lt.u32 	%p25, %r325, %r3;
	@%p25 bra 	$L__BB1_5;
$L__BB1_42:
	shr.u64 	%rd7, %rd17, 2;
	add.s32 	%r324, %r324, 1;
	setp.gt.u64 	%p26, %rd17, 3;
	mov.u64 	%rd17, %rd7;
	@%p26 bra 	$L__BB1_3;
$L__BB1_43:
	mov.b32 	%r323, 0;
	st.global.v2.u32 	[%rd2+24], {%r323, %r323};
	st.global.u32 	[%rd2+32], %r323;
	mov.b64 	%rd16, 0;
	st.global.u64 	[%rd2+40], %rd16;
$L__BB1_44:
	ret;

}
	// .globl	generate_rays
.visible .entry generate_rays(
	.param .u32 generate_rays_param_0,
	.param .u32 generate_rays_param_1,
	.param .u64 .ptr .align 1 generate_rays_param_2,
	.param .u64 .ptr .align 1 generate_rays_param_3,
	.param .u64 .ptr .align 1 generate_rays_param_4,
	.param .u64 .ptr .align 1 generate_rays_param_5
)
{
	.reg .pred 	%p<9>;
	.reg .b32 	%r<53>;
	.reg .b32 	%f<117>;
	.reg .b64 	%rd<21>;
	.reg .b64 	%fd<2>;

	ld.param.u32 	%r21, [generate_rays_param_0];
	ld.param.u32 	%r23, [generate_rays_param_1];
	ld.param.u64 	%rd5, [generate_rays_param_2];
	cvta.to.global.u64 	%rd1, %rd5;
	ld.global.f32 	%f1, [%rd1];
	ld.global.f32 	%f2, [%rd1+4];
	ld.global.f32 	%f3, [%rd1+8];
	ld.global.f32 	%f4, [%rd1+12];
	ld.global.f32 	%f5, [%rd1+16];
	ld.global.f32 	%f6, [%rd1+20];
	ld.global.f32 	%f7, [%rd1+24];
	ld.global.f32 	%f8, [%rd1+28];
	ld.global.f32 	%f9, [%rd1+32];
	ld.global.f32 	%f10, [%rd1+48];
	mov.u32 	%r24, %ctaid.x;
	mov.u32 	%r25, %ntid.x;
	mov.u32 	%r26, %tid.x;
	mad.lo.s32 	%r1, %r24, %r25, %r26;
	mov.u32 	%r27, %ctaid.y;
	mov.u32 	%r28, %ntid.y;
	mov.u32 	%r29, %tid.y;
	mad.lo.s32 	%r30, %r27, %r28, %r29;
	mad.lo.s32 	%r3, %r30, %r21, %r1;
	setp.ge.s32 	%p1, %r1, %r21;
	setp.ge.s32 	%p2, %r30, %r23;
	or.pred  	%p3, %p1, %p2;
	@%p3 bra 	$L__BB2_12;
	ld.global.f32 	%f11, [%rd1+36];
	ld.global.f32 	%f12, [%rd1+40];
	ld.global.f32 	%f13, [%rd1+44];
	ld.global.f32 	%f14, [%rd1+52];
	ld.global.f32 	%f54, [%rd1+60];
	ld.global.f32 	%f55, [%rd1+56];
	cvt.rn.f32.s32 	%f56, %r1;
	add.f32 	%f57, %f56, 0f3F000000;
	cvt.rn.f32.s32 	%f58, %r21;
	div.rn.f32 	%f59, %f57, %f58;
	fma.rn.f32 	%f60, %f59, 0f40000000, 0fBF800000;
	cvt.rn.f32.u32 	%f61, %r30;
	add.f32 	%f62, %f61, 0f3F000000;
	cvt.rn.f32.u32 	%f63, %r23;
	div.rn.f32 	%f64, %f62, %f63;
	add.f32 	%f65, %f64, %f64;
	mov.f32 	%f66, 0f3F800000;
	sub.f32 	%f67, %f66, %f65;
	mul.f32 	%f68, %f60, %f55;
	mul.f32 	%f15, %f68, 0f3F000000;
	mul.f32 	%f69, %f67, %f54;
	mul.f32 	%f16, %f69, 0f3F000000;
	mul.f32 	%f70, %f15, %f15;
	fma.rn.f32 	%f71, %f16, %f16, %f70;
	add.f32 	%f72, %f71, 0f3F800000;
	sqrt.rn.f32 	%f17, %f72;
	setp.leu.f32 	%p4, %f17, 0f00000000;
	mov.f32 	%f105, 0f00000000;
	mov.f32 	%f106, %f105;
	mov.f32 	%f107, %f105;
	@%p4 bra 	$L__BB2_3;
	div.rn.f32 	%f105, %f15, %f17;
	div.rn.f32 	%f106, %f16, %f17;
	rcp.rn.f32 	%f107, %f17;
$L__BB2_3:
	mul.f32 	%f73, %f7, %f106;
	mul.f32 	%f74, %f8, %f106;
	mul.f32 	%f75, %f9, %f106;
	fma.rn.f32 	%f76, %f4, %f105, %f73;
	fma.rn.f32 	%f77, %f5, %f105, %f74;
	fma.rn.f32 	%f78, %f6, %f105, %f75;
	fma.rn.f32 	%f24, %f11, %f107, %f76;
	fma.rn.f32 	%f25, %f12, %f107, %f77;
	fma.rn.f32 	%f26, %f13, %f107, %f78;
	setp.leu.f32 	%p5, %f10, 0f00000000;
	@%p5 bra 	$L__BB2_9;
	ld.param.u64 	%rd17, [generate_rays_param_3];
	cvta.to.global.u64 	%rd6, %rd17;
	mul.wide.s32 	%rd7, %r3, 48;
	add.s64 	%rd8, %rd6, %rd7;
	ld.global.v2.u32 	{%r4, %r5}, [%rd8+24];
	ld.global.f32 	%f27, [%rd8+32];
	ld.global.f64 	%fd1, [%rd8+40];
	ld.global.v2.u32 	{%r48, %r49}, [%rd8+16];
	ld.global.v2.u32 	{%r50, %r51}, [%rd8+8];
	ld.global.v2.u32 	{%r47, %r52}, [%rd8];
$L__BB2_5:
	mov.u32 	%r15, %r51;
	mov.u32 	%r51, %r49;
	mov.u32 	%r16, %r48;
	shr.u32 	%r31, %r52, 2;
	xor.b32  	%r32, %r31, %r52;
	shl.b32 	%r33, %r51, 4;
	shl.b32 	%r34, %r32, 1;
	xor.b32  	%r35, %r34, %r33;
	xor.b32  	%r36, %r35, %r32;
	xor.b32  	%r48, %r36, %r51;
	add.s32 	%r37, %r47, %r48;
	add.s32 	%r38, %r37, 362437;
	cvt.rn.f32.u32 	%f83, %r38;
	fma.rn.f32 	%f84, %f83, 0f2F800000, 0f2F000000;
	fma.rn.f32 	%f28, %f84, 0f40000000, 0fBF800000;
	shr.u32 	%r39, %r50, 2;
	xor.b32  	%r40, %r39, %r50;
	shl.b32 	%r41, %r48, 4;
	shl.b32 	%r42, %r40, 1;
	xor.b32  	%r43, %r42, %r41;
	xor.b32  	%r44, %r43, %r40;
	xor.b32  	%r49, %r44, %r48;
	add.s32 	%r47, %r47, 724874;
	add.s32 	%r45, %r49, %r47;
	cvt.rn.f32.u32 	%f85, %r45;
	fma.rn.f32 	%f86, %f85, 0f2F800000, 0f2F000000;
	fma.rn.f32 	%f29, %f86, 0f40000000, 0fBF800000;
	mul.f32 	%f87, %f29, %f29;
	fma.rn.f32 	%f88, %f28, %f28, %f87;
	setp.ge.f32 	%p7, %f88, 0f3F800000;
	mov.u32 	%r50, %r16;
	mov.u32 	%r52, %r15;
	@%p7 bra 	$L__BB2_5;
	mul.f32 	%f90, %f10, 0f3F000000;
	mul.f32 	%f91, %f90, %f28;
	mul.f32 	%f92, %f90, %f29;
	mul.f32 	%f93, %f7, %f92;
	mul.f32 	%f94, %f8, %f92;
	mul.f32 	%f95, %f9, %f92;
	fma.rn.f32 	%f96, %f4, %f91, %f93;
	fma.rn.f32 	%f97, %f5, %f91, %f94;
	fma.rn.f32 	%f98, %f6, %f91, %f95;
	add.f32 	%f114, %f1, %f96;
	add.f32 	%f115, %f2, %f97;
	add.f32 	%f116, %f3, %f98;
	fma.rn.f32 	%f99, %f14, %f24, %f1;
	fma.rn.f32 	%f100, %f14, %f25, %f2;
	fma.rn.f32 	%f101, %f14, %f26, %f3;
	sub.f32 	%f33, %f99, %f114;
	sub.f32 	%f34, %f100, %f115;
	sub.f32 	%f35, %f101, %f116;
	mul.f32 	%f102, %f34, %f34;
	fma.rn.f32 	%f103, %f33, %f33, %f102;
	fma.rn.f32 	%f104, %f35, %f35, %f103;
	sqrt.rn.f32 	%f36, %f104;
	setp.leu.f32 	%p8, %f36, 0f00000000;
	mov.f32 	%f111, 0f00000000;
	mov.f32 	%f112, %f111;
	mov.f32 	%f113, %f111;
	@%p8 bra 	$L__BB2_8;
	div.rn.f32 	%f111, %f33, %f36;
	div.rn.f32 	%f112, %f34, %f36;
	div.rn.f32 	%f113, %f35, %f36;
$L__BB2_8:
	ld.param.u64 	%rd18, [generate_rays_param_3];
	cvta.to.global.u64 	%rd9, %rd18;
	add.s64 	%rd11, %rd9, %rd7;
	st.global.v2.u32 	[%rd11], {%r47, %r15};
	st.global.v2.u32 	[%rd11+8], {%r16, %r51};
	st.global.v2.u32 	[%rd11+16], {%r48, %r49};
	st.global.v2.u32 	[%rd11+24], {%r4, %r5};
	st.global.f32 	[%rd11+32], %f27;
	st.global.f64 	[%rd11+40], %fd1;
	bra.uni 	$L__BB2_11;
$L__BB2_9:
	mul.f32 	%f80, %f25, %f25;
	fma.rn.f32 	%f81, %f24, %f24, %f80;
	fma.rn.f32 	%f82, %f26, %f26, %f81;
	sqrt.rn.f32 	%f43, %f82;
	setp.leu.f32 	%p6, %f43, 0f00000000;
	mov.f32 	%f111, 0f00000000;
	mov.f32 	%f112, %f111;
	mov.f32 	%f113, %f111;
	mov.f32 	%f114, %f1;
	mov.f32 	%f115, %f2;
	mov.f32 	%f116, %f3;
	@%p6 bra 	$L__BB2_11;
	div.rn.f32 	%f111, %f24, %f43;
	div.rn.f32 	%f112, %f25, %f43;
	div.rn.f32 	%f113, %f26, %f43;
$L__BB2_11:
	ld.param.u64 	%rd20, [generate_rays_param_5];
	ld.param.u64 	%rd19, [generate_rays_param_4];
	mul.lo.s32 	%r46, %r3, 3;
	cvta.to.global.u64 	%rd12, %rd19;
	mul.wide.s32 	%rd13, %r46, 4;
	add.s64 	%rd14, %rd12, %rd13;
	st.global.f32 	[%rd14], %f114;
	st.global.f32 	[%rd14+4], %f115;
	st.global.f32 	[%rd14+8], %f116;
	cvta.to.global.u64 	%rd15, %rd20;
	add.s64 	%rd16, %rd15, %rd13;
	st.global.f32 	[%rd16], %f111;
	st.global.f32 	[%rd16+4], %f112;
	st.global.f32 	[%rd16+8], %f113;
$L__BB2_12:
	ret;

}
	// .globl	raymarch
.visible .entry raymarch(
	.param .u32 raymarch_param_0,
	.param .u32 raymarch_param_1,
	.param .u64 .ptr .align 1 raymarch_param_2,
	.param .u64 .ptr .align 1 raymarch_param_3,
	.param .u64 .ptr .align 1 raymarch_param_4,
	.param .u32 raymarch_param_5,
	.param .u64 .ptr .align 1 raymarch_param_6
)
{
	.reg .pred 	%p<80>;
	.reg .b16 	%rs<13>;
	.reg .b32 	%r<128>;
	.reg .b32 	%f<683>;
	.reg .b64 	%rd<70>;
	.reg .b64 	%fd<7>;

	ld.param.u32 	%r21, [raymarch_param_0];
	ld.param.u32 	%r22, [raymarch_param_1];
	ld.param.u64 	%rd5, [raymarch_param_2];
	ld.param.u64 	%rd6, [raymarch_param_3];
	mov.u32 	%r24, %ctaid.x;
	mov.u32 	%r25, %ntid.x;
	mov.u32 	%r26, %tid.x;
	mad.lo.s32 	%r27, %r24, %r25, %r26;
	mov.u32 	%r28, %ctaid.y;
	mov.u32 	%r29, %ntid.y;
	mov.u32 	%r30, %tid.y;
	mad.lo.s32 	%r31, %r28, %r29, %r30;
	mad.lo.s32 	%r1, %r31, %r21, %r27;
	setp.ge.s32 	%p4, %r27, %r21;
	setp.ge.s32 	%p5, %r31, %r22;
	or.pred  	%p6, %p4, %p5;
	@%p6 bra 	$L__BB3_63;
	ld.param.u32 	%r114, [raymarch_param_5];
	cvta.to.global.u64 	%rd9, %rd5;
	cvta.to.global.u64 	%rd10, %rd6;
	mul.lo.s32 	%r33, %r1, 3;
	mul.wide.s32 	%rd11, %r33, 4;
	add.s64 	%rd12, %rd9, %rd11;
	ld.global.f32 	%f659, [%rd12];
	ld.global.f32 	%f660, [%rd12+4];
	ld.global.f32 	%f661, [%rd12+8];
	add.s64 	%rd13, %rd10, %rd11;
	ld.global.f32 	%f4, [%rd13];
	ld.global.f32 	%f5, [%rd13+4];
	ld.global.f32 	%f6, [%rd13+8];
	setp.lt.s32 	%p7, %r114, 1;
	@%p7 bra 	$L__BB3_28;
	mov.f32 	%f643, 0f00000000;
	mov.b32 	%r119, 0;
	mov.b32 	%r122, -1;
	mov.f32 	%f649, 0f4E6E6B28;
$L__BB3_3:
	ld.param.u32 	%r115, [raymarch_param_5];
	setp.eq.s32 	%p9, %r115, 1;
	mov.b32 	%r125, 0;
	@%p9 bra 	$L__BB3_18;
	mov.b32 	%r120, 0;
$L__BB3_5:
	ld.param.u64 	%rd61, [raymarch_param_4];
	cvta.to.global.u64 	%rd15, %rd61;
	mul.wide.u32 	%rd16, %r120, 88;
	add.s64 	%rd17, %rd15, %rd16;
	ld.global.f32 	%f13, [%rd17+4];
	ld.global.f32 	%f14, [%rd17+8];
	ld.global.f32 	%f15, [%rd17+12];
	ld.global.v2.f32 	{%f16, %f17}, [%rd17+16];
	ld.global.v2.f32 	{%f18, %f19}, [%rd17+24];
	ld.global.v2.f32 	{%f21, %f20}, [%rd17+32];
	ld.global.v2.f32 	{%f23, %f22}, [%rd17+40];
	ld.global.v2.f32 	{%f25, %f24}, [%rd17+48];
	ld.global.v2.f32 	{%f27, %f26}, [%rd17+56];
	ld.global.u32 	%r39, [%rd17+80];
	setp.eq.s32 	%p10, %r39, 0;
	@%p10 bra 	$L__BB3_11;
	ld.param.u64 	%rd62, [raymarch_param_4];
	cvta.to.global.u64 	%rd18, %rd62;
	mul.wide.u32 	%rd19, %r120, 88;
	add.s64 	%rd20, %rd18, %rd19;
	ld.global.u32 	%r40, [%rd20];
	mov.f32 	%f648, 0f4E6E6B28;
	setp.eq.s32 	%p11, %r40, 0;
	@%p11 bra 	$L__BB3_9;
	setp.ne.s32 	%p12, %r40, 1;
	@%p12 bra 	$L__BB3_10;
	sub.f32 	%f175, %f659, %f16;
	sub.f32 	%f176, %f660, %f17;
	sub.f32 	%f177, %f661, %f18;
	mul.f32 	%f178, %f176, %f21;
	fma.rn.f32 	%f179, %f175, %f19, %f178;
	fma.rn.f32 	%f180, %f177, %f20, %f179;
	mul.f32 	%f181, %f176, %f22;
	fma.rn.f32 	%f182, %f175, %f23, %f181;
	fma.rn.f32 	%f183, %f177, %f25, %f182;
	mul.f32 	%f184, %f176, %f27;
	fma.rn.f32 	%f185, %f175, %f24, %f184;
	fma.rn.f32 	%f186, %f177, %f26, %f185;
	abs.f32 	%f187, %f180;
	abs.f32 	%f188, %f183;
	abs.f32 	%f189, %f186;
	sub.f32 	%f190, %f187, %f13;
	sub.f32 	%f191, %f188, %f14;
	sub.f32 	%f192, %f189, %f15;
	max.f32 	%f193, %f191, %f192;
	max.f32 	%f194, %f190, %f193;
	min.f32 	%f195, %f194, 0f00000000;
	max.f32 	%f196, %f190, 0f00000000;
	max.f32 	%f197, %f191, 0f00000000;
	max.f32 	%f198, %f192, 0f00000000;
	mul.f32 	%f199, %f197, %f197;
	fma.rn.f32 	%f200, %f196, %f196, %f199;
	fma.rn.f32 	%f201, %f198, %f198, %f200;
	sqrt.rn.f32 	%f202, %f201;
	add.f32 	%f648, %f195, %f202;
	bra.uni 	$L__BB3_10;
$L__BB3_9:
	sub.f32 	%f203, %f16, %f659;
	sub.f32 	%f204, %f17, %f660;
	sub.f32 	%f205, %f18, %f661;
	mul.f32 	%f206, %f204, %f204;
	fma.rn.f32 	%f207, %f203, %f203, %f206;
	fma.rn.f32 	%f208, %f205, %f205, %f207;
	sqrt.rn.f32 	%f209, %f208;
	sub.f32 	%f648, %f209, %f13;
$L__BB3_10:
	setp.lt.f32 	%p13, %f648, %f649;
	selp.b32 	%r122, %r120, %r122, %p13;
	selp.f32 	%f649, %f648, %f649, %p13;
$L__BB3_11:
	ld.param.u64 	%rd63, [raymarch_param_4];
	cvta.to.global.u64 	%rd21, %rd63;
	mul.wide.u32 	%rd22, %r120, 88;
	add.s64 	%rd23, %rd21, %rd22;
	ld.global.f32 	%f33, [%rd23+92];
	ld.global.v2.f32 	{%f34, %f35}, [%rd23+104];
	ld.global.v2.f32 	{%f36, %f37}, [%rd23+112];
	ld.global.u32 	%r41, [%rd23+168];
	setp.eq.s32 	%p14, %r41, 0;
	@%p14 bra 	$L__BB3_17;
	ld.param.u64 	%rd64, [raymarch_param_4];
	cvta.to.global.u64 	%rd24, %rd64;
	add.s64 	%rd26, %rd24, %rd22;
	ld.global.f32 	%f38, [%rd26+96];
	ld.global.f32 	%f39, [%rd26+100];
	ld.global.v2.f32 	{%f41, %f40}, [%rd26+120];
	ld.global.v2.f32 	{%f43, %f42}, [%rd26+128];
	ld.global.v2.f32 	{%f45, %f44}, [%rd26+136];
	ld.global.v2.f32 	{%f47, %f46}, [%rd26+144];
	ld.global.u32 	%r42, [%rd26+88];
	mov.f32 	%f650, 0f4E6E6B28;
	setp.eq.s32 	%p15, %r42, 0;
	@%p15 bra 	$L__BB3_15;
	setp.ne.s32 	%p16, %r42, 1;
	@%p16 bra 	$L__BB3_16;
	sub.f32 	%f211, %f659, %f34;
	sub.f32 	%f212, %f660, %f35;
	sub.f32 	%f213, %f661, %f36;
	mul.f32 	%f214, %f212, %f41;
	fma.rn.f32 	%f215, %f211, %f37, %f214;
	fma.rn.f32 	%f216, %f213, %f40, %f215;
	mul.f32 	%f217, %f212, %f42;
	fma.rn.f32 	%f218, %f211, %f43, %f217;
	fma.rn.f32 	%f219, %f213, %f45, %f218;
	mul.f32 	%f220, %f212, %f47;
	fma.rn.f32 	%f221, %f211, %f44, %f220;
	fma.rn.f32 	%f222, %f213, %f46, %f221;
	abs.f32 	%f223, %f216;
	abs.f32 	%f224, %f219;
	abs.f32 	%f225, %f222;
	sub.f32 	%f226, %f223, %f33;
	sub.f32 	%f227, %f224, %f38;
	sub.f32 	%f228, %f225, %f39;
	max.f32 	%f229, %f227, %f228;
	max.f32 	%f230, %f226, %f229;
	min.f32 	%f231, %f230, 0f00000000;
	max.f32 	%f232, %f226, 0f00000000;
	max.f32 	%f233, %f227, 0f00000000;
	max.f32 	%f234, %f228, 0f00000000;
	mul.f32 	%f235, %f233, %f233;
	fma.rn.f32 	%f236, %f232, %f232, %f235;
	fma.rn.f32 	%f237, %f234, %f234, %f236;
	sqrt.rn.f32 	%f238, %f237;
	add.f32 	%f650, %f231, %f238;
	bra.uni 	$L__BB3_16;
$L__BB3_15:
	sub.f32 	%f239, %f34, %f659;
	sub.f32 	%f240, %f35, %f660;
	sub.f32 	%f241, %f36, %f661;
	mul.f32 	%f242, %f240, %f240;
	fma.rn.f32 	%f243, %f239, %f239, %f242;
	fma.rn.f32 	%f244, %f241, %f241, %f243;
	sqrt.rn.f32 	%f245, %f244;
	sub.f32 	%f650, %f245, %f33;
$L__BB3_16:
	setp.lt.f32 	%p17, %f650, %f649;
	add.s32 	%r43, %r120, 1;
	selp.b32 	%r122, %r43, %r122, %p17;
	selp.f32 	%f649, %f650, %f649, %p17;
$L__BB3_17:
	ld.param.u32 	%r116, [raymarch_param_5];
	add.s32 	%r120, %r120, 2;
	and.b32  	%r125, %r116, 2147483646;
	setp.ne.s32 	%p18, %r120, %r125;
	@%p18 bra 	$L__BB3_5;
$L__BB3_18:
	ld.param.u32 	%r117, [raymarch_param_5];
	and.b32  	%r44, %r117, 1;
	setp.eq.b32 	%p19, %r44, 1;
	not.pred 	%p20, %p19;
	@%p20 bra 	$L__BB3_25;
	ld.param.u64 	%rd65, [raymarch_param_4];
	cvta.to.global.u64 	%rd27, %rd65;
	mul.wide.u32 	%rd28, %r125, 88;
	add.s64 	%rd29, %rd27, %rd28;
	ld.global.f32 	%f55, [%rd29+4];
	ld.global.f32 	%f56, [%rd29+8];
	ld.global.f32 	%f57, [%rd29+12];
	ld.global.v2.f32 	{%f58, %f59}, [%rd29+16];
	ld.global.v2.f32 	{%f60, %f61}, [%rd29+24];
	ld.global.v2.f32 	{%f63, %f62}, [%rd29+32];
	ld.global.v2.f32 	{%f65, %f64}, [%rd29+40];
	ld.global.v2.f32 	{%f67, %f66}, [%rd29+48];
	ld.global.v2.f32 	{%f69, %f68}, [%rd29+56];
	ld.global.u32 	%r45, [%rd29+80];
	setp.eq.s32 	%p21, %r45, 0;
	@%p21 bra 	$L__BB3_25;
	ld.param.u64 	%rd66, [raymarch_param_4];
	cvta.to.global.u64 	%rd30, %rd66;
	mul.wide.u32 	%rd31, %r125, 88;
	add.s64 	%rd32, %rd30, %rd31;
	ld.global.u32 	%r46, [%rd32];
	mov.f32 	%f654, 0f4E6E6B28;
	setp.eq.s32 	%p22, %r46, 0;
	@%p22 bra 	$L__BB3_23;
	setp.ne.s32 	%p23, %r46, 1;
	@%p23 bra 	$L__BB3_24;
	sub.f32 	%f247, %f659, %f58;
	sub.f32 	%f248, %f660, %f59;
	sub.f32 	%f249, %f661, %f60;
	mul.f32 	%f250, %f248, %f63;
	fma.rn.f32 	%f251, %f247, %f61, %f250;
	fma.rn.f32 	%f252, %f249, %f62, %f251;
	mul.f32 	%f253, %f248, %f64;
	fma.rn.f32 	%f254, %f247, %f65, %f253;
	fma.rn.f32 	%f255, %f249, %f67, %f254;
	mul.f32 	%f256, %f248, %f69;
	fma.rn.f32 	%f257, %f247, %f66, %f256;
	fma.rn.f32 	%f258, %f249, %f68, %f257;
	abs.f32 	%f259, %f252;
	abs.f32 	%f260, %f255;
	abs.f32 	%f261, %f258;
	sub.f32 	%f262, %f259, %f55;
	sub.f32 	%f263, %f260, %f56;
	sub.f32 	%f264, %f261, %f57;
	max.f32 	%f265, %f263, %f264;
	max.f32 	%f266, %f262, %f265;
	min.f32 	%f267, %f266, 0f00000000;
	max.f32 	%f268, %f262, 0f00000000;
	max.f32 	%f269, %f263, 0f00000000;
	max.f32 	%f270, %f264, 0f00000000;
	mul.f32 	%f271, %f269, %f269;
	fma.rn.f32 	%f272, %f268, %f268, %f271;
	fma.rn.f32 	%f273, %f270, %f270, %f272;
	sqrt.rn.f32 	%f274, %f273;
	add.f32 	%f654, %f267, %f274;
	bra.uni 	$L__BB3_24;
$L__BB3_23:
	sub.f32 	%f275, %f58, %f659;
	sub.f32 	%f276, %f59, %f660;
	sub.f32 	%f277, %f60, %f661;
	mul.f32 	%f278, %f276, %f276;
	fma.rn.f32 	%f279, %f275, %f275, %f278;
	fma.rn.f32 	%f280, %f277, %f277, %f279;
	sqrt.rn.f32 	%f281, %f280;
	sub.f32 	%f654, %f281, %f55;
$L__BB3_24:
	setp.lt.f32 	%p24, %f654, %f649;
	selp.b32 	%r122, %r125, %r122, %p24;
	selp.f32 	%f649, %f654, %f649, %p24;
$L__BB3_25:
	setp.lt.f32 	%p25, %f649, 0f38D1B717;
	setp.gt.f32 	%p26, %f643, 0f40C00000;
	or.pred  	%p27, %p25, %p26;
	@%p27 bra 	$L__BB3_27;
	fma.rn.f32 	%f659, %f4, %f649, %f659;
	fma.rn.f32 	%f660, %f5, %f649, %f660;
	fma.rn.f32 	%f661, %f6, %f649, %f661;
	add.f32 	%f643, %f643, %f649;
	add.s32 	%r119, %r119, 1;
	setp.ne.s32 	%p28, %r119, 100;
	@%p28 bra 	$L__BB3_3;
$L__BB3_27:
	setp.gt.f32 	%p79, %f649, 0f38D1B717;
	cvt.s64.s32 	%rd69, %r122;
	bra.uni 	$L__BB3_29;
$L__BB3_28:
	fma.rn.f32 	%f659, %f4, 0f4E6E6B28, %f659;
	fma.rn.f32 	%f660, %f5, 0f4E6E6B28, %f660;
	fma.rn.f32 	%f661, %f6, 0f4E6E6B28, %f661;
	mov.pred 	%p79, -1;
	mov.b64 	%rd69, -1;
$L__BB3_29:
	mov.f32 	%f680, 0f00000000;
	mov.f32 	%f681, %f680;
	mov.f32 	%f682, %f680;
	@%p79 bra 	$L__BB3_62;
	ld.param.u64 	%rd67, [raymarch_param_4];
	cvta.to.global.u64 	%rd33, %rd67;
	mad.lo.s64 	%rd3, %rd69, 88, %rd33;
	ld.global.v2.u32 	{%r47, %r48}, [%rd3];
	mov.b32 	%f88, %r48;
	ld.global.v2.f32 	{%f89, %f90}, [%rd3+16];
	ld.global.v2.f32 	{%f91, %f92}, [%rd3+24];
	ld.global.v2.f32 	{%f93, %f94}, [%rd3+32];
	ld.global.v2.f32 	{%f95, %f96}, [%rd3+40];
	ld.global.v2.f32 	{%f97, %f98}, [%rd3+48];
	ld.global.v2.f32 	{%f99, %f100}, [%rd3+56];
	ld.global.u64 	%rd34, [%rd3+64];
	cvta.to.global.u64 	%rd4, %rd34;
	ld.global.v2.u32 	{%r18, %r19}, [%rd3+72];
	setp.eq.s32 	%p29, %r47, 1;
	@%p29 bra 	$L__BB3_35;
	setp.ne.s32 	%p30, %r47, 0;
	@%p30 bra 	$L__BB3_61;
	sub.f32 	%f101, %f659, %f89;
	sub.f32 	%f102, %f660, %f90;
	sub.f32 	%f103, %f661, %f91;
	mul.f32 	%f547, %f102, %f102;
	fma.rn.f32 	%f548, %f101, %f101, %f547;
	fma.rn.f32 	%f549, %f103, %f103, %f548;
	sqrt.rn.f32 	%f104, %f549;
	setp.leu.f32 	%p70, %f104, 0f00000000;
	mov.f32 	%f662, 0f00000000;
	mov.f32 	%f663, %f662;
	mov.f32 	%f664, %f662;
	@%p70 bra 	$L__BB3_34;
	div.rn.f32 	%f662, %f101, %f104;
	div.rn.f32 	%f663, %f102, %f104;
	div.rn.f32 	%f664, %f103, %f104;
$L__BB3_34:
	mul.f32 	%f550, %f93, %f663;
	fma.rn.f32 	%f551, %f92, %f662, %f550;
	fma.rn.f32 	%f552, %f94, %f664, %f551;
	mul.f32 	%f553, %f96, %f663;
	fma.rn.f32 	%f554, %f95, %f662, %f553;
	fma.rn.f32 	%f555, %f97, %f664, %f554;
	mul.f32 	%f556, %f99, %f663;
	fma.rn.f32 	%f557, %f98, %f662, %f556;
	fma.rn.f32 	%f558, %f100, %f664, %f557;
	abs.f32 	%f559, %f552;
	abs.f32 	%f560, %f558;
	setp.gt.f32 	%p71, %f560, %f559;
	selp.f32 	%f561, %f560, %f559, %p71;
	selp.f32 	%f562, %f559, %f560, %p71;
	div.rn.f32 	%f563, %f562, %f561;
	mul.f32 	%f564, %f563, %f563;
	fma.rn.f32 	%f565, %f564, 0f3B33710B, 0fBC807748;
	fma.rn.f32 	%f566, %f565, %f564, 0f3D2CDAB2;
	fma.rn.f32 	%f567, %f566, %f564, 0fBD992D10;
	fma.rn.f32 	%f568, %f567, %f564, 0f3DD9EA6C;
	fma.rn.f32 	%f569, %f568, %f564, 0fBE117CB1;
	fma.rn.f32 	%f570, %f569, %f564, 0f3E4CBCE0;
	fma.rn.f32 	%f571, %f570, %f564, 0fBEAAAA7D;
	mul.f32 	%f572, %f564, %f571;
	fma.rn.f32 	%f573, %f572, %f563, %f563;
	neg.f32 	%f574, %f573;
	fma.rn.f32 	%f575, 0f3F6EE581, 0f3FD774EB, %f574;
	selp.f32 	%f576, %f575, %f573, %p71;
	selp.f32 	%f577, 0f3F6EE581, 0f3FEEE581, %p71;
	selp.f32 	%f578, %f573, %f574, %p71;
	mov.b32 	%r95, %f552;
	fma.rn.f32 	%f579, %f577, 0f3FD774EB, %f578;
	setp.lt.s32 	%p72, %r95, 0;
	selp.f32 	%f580, %f579, %f576, %p72;
	add.f32 	%f581, %f559, %f560;
	setp.eq.f32 	%p73, %f561, 0f00000000;
	selp.f32 	%f582, 0f40490FDB, 0f00000000, %p72;
	setp.eq.f32 	%p74, %f559, %f560;
	selp.f32 	%f583, 0f4016CBE4, 0f3F490FDB, %p72;
	selp.f32 	%f584, %f583, %f580, %p74;
	selp.f32 	%f585, %f582, %f584, %p73;
	abs.f32 	%f586, %f581;
	setp.nan.f32 	%p75, %f586, %f586;
	copysign.f32 	%f587, %f558, %f585;
	selp.f32 	%f588, %f581, %f587, %p75;
	cvt.f64.f32 	%fd1, %f588;
	div.rn.f64 	%fd2, %fd1, 0d401921FB54442D18;
	add.f64 	%fd3, %fd2, 0d3FE0000000000000;
	cvt.rn.f32.f64 	%f589, %fd3;
	abs.f32 	%f590, %f555;
	fma.rn.f32 	%f591, %f590, 0fBF000000, 0f3F000000;
	rsqrt.approx.ftz.f32 	%f592, %f591;
	mul.f32 	%f593, %f591, %f592;
	mul.f32 	%f594, %f592, 0fBF000000;
	fma.rn.f32 	%f595, %f593, %f594, 0f3F000000;
	fma.rn.f32 	%f596, %f593, %f595, %f593;
	setp.eq.f32 	%p76, %f590, 0f3F800000;
	selp.f32 	%f597, 0f00000000, %f596, %p76;
	setp.gt.f32 	%p77, %f590, 0f3F0F5C29;
	selp.f32 	%f598, %f597, %f590, %p77;
	mul.f32 	%f599, %f598, %f598;
	fma.rn.f32 	%f600, %f599, 0f3D4DD2F7, 0f3C99CA97;
	fma.rn.f32 	%f601, %f600, %f599, 0f3D3F90E8;
	fma.rn.f32 	%f602, %f601, %f599, 0f3D993CCF;
	fma.rn.f32 	%f603, %f602, %f599, 0f3E2AAC04;
	mul.f32 	%f604, %f599, %f603;
	fma.rn.f32 	%f605, %f604, %f598, %f598;
	mul.f32 	%f606, %f605, 0fC0000000;
	fma.rn.f32 	%f607, 0f3F6EE581, 0f3FD774EB, %f606;
	selp.f32 	%f608, %f607, %f605, %p77;
	setp.num.f32 	%p78, %f608, %f608;
	copysign.f32 	%f609, %f555, %f608;
	selp.f32 	%f610, %f609, %f608, %p78;
	cvt.f64.f32 	%fd4, %f610;
	div.rn.f64 	%fd5, %fd4, 0dC00921FB54442D18;
	add.f64 	%fd6, %fd5, 0d3FE0000000000000;
	cvt.rn.f32.f64 	%f611, %fd6;
	add.s32 	%r96, %r18, -1;
	cvt.rn.f32.s32 	%f612, %r96;
	mul.f32 	%f613, %f612, %f589;
	cvt.rzi.s32.f32 	%r97, %f613;
	add.s32 	%r98, %r19, -1;
	cvt.rn.f32.s32 	%f614, %r98;
	mul.f32 	%f615, %f614, %f611;
	cvt.rzi.s32.f32 	%r99, %f615;
	mad.lo.s32 	%r100, %r99, %r18, %r97;
	mul.lo.s32 	%r101, %r100, 3;
	cvt.s64.s32 	%rd41, %r101;
	add.s64 	%rd42, %rd4, %rd41;
	ld.global.u8 	%rs10, [%rd42];
	ld.global.u8 	%rs11, [%rd42+1];
	ld.global.u8 	%rs12, [%rd42+2];
	cvt.rn.f32.u16 	%f616, %rs10;
	div.rn.f32 	%f676, %f616, 0f437F0000;
	cvt.rn.f32.u16 	%f617, %rs11;
	div.rn.f32 	%f675, %f617, 0f437F0000;
	cvt.rn.f32.u16 	%f618, %rs12;
	div.rn.f32 	%f674, %f618, 0f437F0000;
	div.rn.f32 	%f677, %f101, %f88;
	div.rn.f32 	%f678, %f102, %f88;
	div.rn.f32 	%f679, %f103, %f88;
	bra.uni 	$L__BB3_61;
$L__BB3_35:
	ld.global.v2.f32 	{%f117, %f118}, [%rd3+8];
	sub.f32 	%f284, %f659, %f89;
	sub.f32 	%f285, %f660, %f90;
	sub.f32 	%f286, %f661, %f91;
	mul.f32 	%f287, %f285, %f93;
	fma.rn.f32 	%f288, %f284, %f92, %f287;
	fma.rn.f32 	%f119, %f286, %f94, %f288;
	mul.f32 	%f289, %f285, %f96;
	fma.rn.f32 	%f290, %f284, %f95, %f289;
	fma.rn.f32 	%f120, %f286, %f97, %f290;
	mul.f32 	%f291, %f285, %f99;
	fma.rn.f32 	%f292, %f284, %f98, %f291;
	fma.rn.f32 	%f121, %f286, %f100, %f292;
	abs.f32 	%f293, %f119;
	abs.f32 	%f294, %f120;
	abs.f32 	%f295, %f121;
	sub.f32 	%f296, %f293, %f88;
	sub.f32 	%f122, %f294, %f117;
	sub.f32 	%f298, %f295, %f118;
	setp.gt.f32 	%p31, %f296, %f122;
	setp.gt.f32 	%p32, %f296, %f298;
	and.pred  	%p3, %p31, %p32;
	not.pred 	%p33, %p3;
	mov.f32 	%f666, 0f00000000;
	mov.f32 	%f667, 0f00000000;
	@%p33 bra 	$L__BB3_37;
	setp.gt.f32 	%p37, %f119, 0f00000000;
	selp.f32 	%f665, 0f3F800000, 0fBF800000, %p37;
	bra.uni 	$L__BB3_40;
$L__BB3_37:
	setp.leu.f32 	%p34, %f122, %f298;
	mov.f32 	%f665, 0f00000000;
	@%p34 bra 	$L__BB3_39;
	setp.gt.f32 	%p36, %f120, 0f00000000;
	selp.f32 	%f666, 0f3F800000, 0fBF800000, %p36;
	bra.uni 	$L__BB3_40;
$L__BB3_39:
	setp.gt.f32 	%p35, %f121, 0f00000000;
	selp.f32 	%f667, 0f3F800000, 0fBF800000, %p35;
$L__BB3_40:
	mul.f32 	%f303, %f95, %f666;
	mul.f32 	%f304, %f96, %f666;
	mul.f32 	%f305, %f97, %f666;
	fma.rn.f32 	%f306, %f92, %f665, %f303;
	fma.rn.f32 	%f307, %f93, %f665, %f304;
	fma.rn.f32 	%f308, %f94, %f665, %f305;
	fma.rn.f32 	%f309, %f98, %f667, %f306;
	fma.rn.f32 	%f130, %f99, %f667, %f307;
	fma.rn.f32 	%f131, %f100, %f667, %f308;
	neg.f32 	%f310, %f309;
	abs.f32 	%f132, %f310;
	setp.eq.f32 	%p38, %f132, 0f3F800000;
	mov.f32 	%f668, 0f3F800000;
	@%p38 bra 	$L__BB3_45;
	abs.f32 	%f311, %f132;
	setp.num.f32 	%p39, %f311, %f311;
	@%p39 bra 	$L__BB3_43;
	mov.f32 	%f369, 0f40800000;
	add.rn.f32 	%f668, %f132, %f369;
	bra.uni 	$L__BB3_45;
$L__BB3_43:
	abs.f32 	%f312, %f132;
	setp.lt.f32 	%p40, %f312, 0f00800000;
	mul.f32 	%f314, %f312, 0f4B800000;
	selp.f32 	%f315, %f314, %f312, %p40;
	mov.b32 	%r49, %f315;
	add.s32 	%r50, %r49, -1060439283;
	and.b32  	%r51, %r50, -8388608;
	sub.s32 	%r52, %r49, %r51;
	mov.b32 	%f316, %r52;
	cvt.rn.f32.s32 	%f317, %r51;
	selp.f32 	%f318, 0fC1C00000, 0f00000000, %p40;
	fma.rn.f32 	%f319, %f317, 0f34000000, %f318;
	add.f32 	%f320, %f316, 0fBF800000;
	add.f32 	%f321, %f316, 0f3F800000;
	rcp.approx.ftz.f32 	%f322, %f321;
	add.f32 	%f323, %f320, %f320;
	mul.f32 	%f324, %f323, %f322;
	mul.f32 	%f325, %f324, %f324;
	neg.f32 	%f326, %f324;
	sub.f32 	%f327, %f320, %f324;
	add.f32 	%f328, %f327, %f327;
	fma.rn.f32 	%f329, %f326, %f320, %f328;
	mul.rn.f32 	%f330, %f322, %f329;
	fma.rn.f32 	%f331, %f325, 0f3A2C32E4, 0f3B52E7DB;
	fma.rn.f32 	%f332, %f331, %f325, 0f3C93BB73;
	fma.rn.f32 	%f333, %f332, %f325, 0f3DF6384F;
	mul.rn.f32 	%f334, %f333, %f325;
	fma.rn.f32 	%f335, %f324, 0f3FB8AA3B, %f319;
	mul.f32 	%f336, %f334, 0f40400000;
	sub.f32 	%f337, %f319, %f335;
	fma.rn.f32 	%f338, %f324, 0f3FB8AA3B, %f337;
	fma.rn.f32 	%f339, %f330, 0f3FB8AA3B, %f338;
	fma.rn.f32 	%f340, %f324, 0f32A55E34, %f339;
	fma.rn.f32 	%f341, %f336, %f330, %f340;
	fma.rn.f32 	%f342, %f334, %f324, %f341;
	add.rn.f32 	%f343, %f335, %f342;
	mov.f32 	%f344, 0f40800000;
	mul.rn.f32 	%f345, %f343, %f344;
	cvt.rni.f32.f32 	%f346, %f345;
	sub.f32 	%f347, %f345, %f346;
	neg.f32 	%f348, %f345;
	fma.rn.f32 	%f349, %f343, 0f40800000, %f348;
	neg.f32 	%f350, %f335;
	add.rn.f32 	%f351, %f343, %f350;
	neg.f32 	%f352, %f351;
	add.rn.f32 	%f353, %f342, %f352;
	fma.rn.f32 	%f354, %f353, 0f40800000, %f349;
	add.f32 	%f355, %f347, %f354;
	setp.gt.f32 	%p41, %f346, 0f00000000;
	selp.b32 	%r53, 0, -2097152000, %p41;
	setp.neu.f32 	%p42, %f132, 0f00000000;
	setp.neu.f32 	%p43, %f312, 0f7F800000;
	setp.lt.f32 	%p44, %f345, 0f00000000;
	selp.f32 	%f356, 0f00000000, 0f7F800000, %p44;
	abs.f32 	%f357, %f345;
	setp.gt.f32 	%p45, %f357, 0f43180000;
	cvt.rzi.s32.f32 	%r54, %f346;
	shl.b32 	%r55, %r54, 23;
	sub.s32 	%r56, %r55, %r53;
	mov.b32 	%f358, %r56;
	add.s32 	%r57, %r53, 2130706432;
	mov.b32 	%f359, %r57;
	fma.rn.f32 	%f360, %f355, 0f391FCB8E, 0f3AAF85ED;
	fma.rn.f32 	%f361, %f360, %f355, 0f3C1D9856;
	fma.rn.f32 	%f362, %f361, %f355, 0f3D6357BB;
	fma.rn.f32 	%f363, %f362, %f355, 0f3E75FDEC;
	fma.rn.f32 	%f364, %f363, %f355, 0f3F317218;
	fma.rn.f32 	%f365, %f364, %f355, 0f3F800000;
	mul.f32 	%f366, %f365, %f359;
	mul.f32 	%f367, %f366, %f358;
	selp.f32 	%f668, %f356, %f367, %p45;
	and.pred  	%p46, %p42, %p43;
	@%p46 bra 	$L__BB3_45;
	add.f32 	%f368, %f132, %f132;
	mov.b32 	%r58, %f368;
	and.b32  	%r59, %r58, 2147483647;
	mov.b32 	%f668, %r59;
$L__BB3_45:
	neg.f32 	%f371, %f130;
	abs.f32 	%f137, %f371;
	setp.eq.f32 	%p47, %f137, 0f3F800000;
	mov.f32 	%f669, 0f3F800000;
	@%p47 bra 	$L__BB3_50;
	abs.f32 	%f372, %f137;
	setp.num.f32 	%p48, %f372, %f372;
	@%p48 bra 	$L__BB3_48;
	mov.f32 	%f430, 0f40800000;
	add.rn.f32 	%f669, %f137, %f430;
	bra.uni 	$L__BB3_50;
$L__BB3_48:
	abs.f32 	%f373, %f137;
	setp.lt.f32 	%p49, %f373, 0f00800000;
	mul.f32 	%f375, %f373, 0f4B800000;
	selp.f32 	%f376, %f375, %f373, %p49;
	mov.b32 	%r60, %f376;
	add.s32 	%r61, %r60, -1060439283;
	and.b32  	%r62, %r61, -8388608;
	sub.s32 	%r63, %r60, %r62;
	mov.b32 	%f377, %r63;
	cvt.rn.f32.s32 	%f378, %r62;
	selp.f32 	%f379, 0fC1C00000, 0f00000000, %p49;
	fma.rn.f32 	%f380, %f378, 0f34000000, %f379;
	add.f32 	%f381, %f377, 0fBF800000;
	add.f32 	%f382, %f377, 0f3F800000;
	rcp.approx.ftz.f32 	%f383, %f382;
	add.f32 	%f384, %f381, %f381;
	mul.f32 	%f385, %f384, %f383;
	mul.f32 	%f386, %f385, %f385;
	neg.f32 	%f387, %f385;
	sub.f32 	%f388, %f381, %f385;
	add.f32 	%f389, %f388, %f388;
	fma.rn.f32 	%f390, %f387, %f381, %f389;
	mul.rn.f32 	%f391, %f383, %f390;
	fma.rn.f32 	%f392, %f386, 0f3A2C32E4, 0f3B52E7DB;
	fma.rn.f32 	%f393, %f392, %f386, 0f3C93BB73;
	fma.rn.f32 	%f394, %f393, %f386, 0f3DF6384F;
	mul.rn.f32 	%f395, %f394, %f386;
	fma.rn.f32 	%f396, %f385, 0f3FB8AA3B, %f380;
	mul.f32 	%f397, %f395, 0f40400000;
	sub.f32 	%f398, %f380, %f396;
	fma.rn.f32 	%f399, %f385, 0f3FB8AA3B, %f398;
	fma.rn.f32 	%f400, %f391, 0f3FB8AA3B, %f399;
	fma.rn.f32 	%f401, %f385, 0f32A55E34, %f400;
	fma.rn.f32 	%f402, %f397, %f391, %f401;
	fma.rn.f32 	%f403, %f395, %f385, %f402;
	add.rn.f32 	%f404, %f396, %f403;
	mov.f32 	%f405, 0f40800000;
	mul.rn.f32 	%f406, %f404, %f405;
	cvt.rni.f32.f32 	%f407, %f406;
	sub.f32 	%f408, %f406, %f407;
	neg.f32 	%f409, %f406;
	fma.rn.f32 	%f410, %f404, 0f40800000, %f409;
	neg.f32 	%f411, %f396;
	add.rn.f32 	%f412, %f404, %f411;
	neg.f32 	%f413, %f412;
	add.rn.f32 	%f414, %f403, %f413;
	fma.rn.f32 	%f415, %f414, 0f40800000, %f410;
	add.f32 	%f416, %f408, %f415;
	setp.gt.f32 	%p50, %f407, 0f00000000;
	selp.b32 	%r64, 0, -2097152000, %p50;
	setp.neu.f32 	%p51, %f137, 0f00000000;
	setp.neu.f32 	%p52, %f373, 0f7F800000;
	setp.lt.f32 	%p53, %f406, 0f00000000;
	selp.f32 	%f417, 0f00000000, 0f7F800000, %p53;
	abs.f32 	%f418, %f406;
	setp.gt.f32 	%p54, %f418, 0f43180000;
	cvt.rzi.s32.f32 	%r65, %f407;
	shl.b32 	%r66, %r65, 23;
	sub.s32 	%r67, %r66, %r64;
	mov.b32 	%f419, %r67;
	add.s32 	%r68, %r64, 2130706432;
	mov.b32 	%f420, %r68;
	fma.rn.f32 	%f421, %f416, 0f391FCB8E, 0f3AAF85ED;
	fma.rn.f32 	%f422, %f421, %f416, 0f3C1D9856;
	fma.rn.f32 	%f423, %f422, %f416, 0f3D6357BB;
	fma.rn.f32 	%f424, %f423, %f416, 0f3E75FDEC;
	fma.rn.f32 	%f425, %f424, %f416, 0f3F317218;
	fma.rn.f32 	%f426, %f425, %f416, 0f3F800000;
	mul.f32 	%f427, %f426, %f420;
	mul.f32 	%f428, %f427, %f419;
	selp.f32 	%f669, %f417, %f428, %p54;
	and.pred  	%p55, %p51, %p52;
	@%p55 bra 	$L__BB3_50;
	add.f32 	%f429, %f137, %f137;
	mov.b32 	%r69, %f429;
	and.b32  	%r70, %r69, 2147483647;
	mov.b32 	%f669, %r70;
$L__BB3_50:
	neg.f32 	%f432, %f131;
	abs.f32 	%f142, %f432;
	setp.eq.f32 	%p56, %f142, 0f3F800000;
	mov.f32 	%f670, 0f3F800000;
	@%p56 bra 	$L__BB3_55;
	abs.f32 	%f433, %f142;
	setp.num.f32 	%p57, %f433, %f433;
	@%p57 bra 	$L__BB3_53;
	mov.f32 	%f491, 0f40800000;
	add.rn.f32 	%f670, %f142, %f491;
	bra.uni 	$L__BB3_55;
$L__BB3_53:
	abs.f32 	%f434, %f142;
	setp.lt.f32 	%p58, %f434, 0f00800000;
	mul.f32 	%f436, %f434, 0f4B800000;
	selp.f32 	%f437, %f436, %f434, %p58;
	mov.b32 	%r71, %f437;
	add.s32 	%r72, %r71, -1060439283;
	and.b32  	%r73, %r72, -8388608;
	sub.s32 	%r74, %r71, %r73;
	mov.b32 	%f438, %r74;
	cvt.rn.f32.s32 	%f439, %r73;
	selp.f32 	%f440, 0fC1C00000, 0f00000000, %p58;
	fma.rn.f32 	%f441, %f439, 0f34000000, %f440;
	add.f32 	%f442, %f438, 0fBF800000;
	add.f32 	%f443, %f438, 0f3F800000;
	rcp.approx.ftz.f32 	%f444, %f443;
	add.f32 	%f445, %f442, %f442;
	mul.f32 	%f446, %f445, %f444;
	mul.f32 	%f447, %f446, %f446;
	neg.f32 	%f448, %f446;
	sub.f32 	%f449, %f442, %f446;
	add.f32 	%f450, %f449, %f449;
	fma.rn.f32 	%f451, %f448, %f442, %f450;
	mul.rn.f32 	%f452, %f444, %f451;
	fma.rn.f32 	%f453, %f447, 0f3A2C32E4, 0f3B52E7DB;
	fma.rn.f32 	%f454, %f453, %f447, 0f3C93BB73;
	fma.rn.f32 	%f455, %f454, %f447, 0f3DF6384F;
	mul.rn.f32 	%f456, %f455, %f447;
	fma.rn.f32 	%f457, %f446, 0f3FB8AA3B, %f441;
	mul.f32 	%f458, %f456, 0f40400000;
	sub.f32 	%f459, %f441, %f457;
	fma.rn.f32 	%f460, %f446, 0f3FB8AA3B, %f459;
	fma.rn.f32 	%f461, %f452, 0f3FB8AA3B, %f460;
	fma.rn.f32 	%f462, %f446, 0f32A55E34, %f461;
	fma.rn.f32 	%f463, %f458, %f452, %f462;
	fma.rn.f32 	%f464, %f456, %f446, %f463;
	add.rn.f32 	%f465, %f457, %f464;
	mov.f32 	%f466, 0f40800000;
	mul.rn.f32 	%f467, %f465, %f466;
	cvt.rni.f32.f32 	%f468, %f467;
	sub.f32 	%f469, %f467, %f468;
	neg.f32 	%f470, %f467;
	fma.rn.f32 	%f471, %f465, 0f40800000, %f470;
	neg.f32 	%f472, %f457;
	add.rn.f32 	%f473, %f465, %f472;
	neg.f32 	%f474, %f473;
	add.rn.f32 	%f475, %f464, %f474;
	fma.rn.f32 	%f476, %f475, 0f40800000, %f471;
	add.f32 	%f477, %f469, %f476;
	setp.gt.f32 	%p59, %f468, 0f00000000;
	selp.b32 	%r75, 0, -2097152000, %p59;
	setp.neu.f32 	%p60, %f142, 0f00000000;
	setp.neu.f32 	%p61, %f434, 0f7F800000;
	setp.lt.f32 	%p62, %f467, 0f00000000;
	selp.f32 	%f478, 0f00000000, 0f7F800000, %p62;
	abs.f32 	%f479, %f467;
	setp.gt.f32 	%p63, %f479, 0f43180000;
	cvt.rzi.s32.f32 	%r76, %f468;
	shl.b32 	%r77, %r76, 23;
	sub.s32 	%r78, %r77, %r75;
	mov.b32 	%f480, %r78;
	add.s32 	%r79, %r75, 2130706432;
	mov.b32 	%f481, %r79;
	fma.rn.f32 	%f482, %f477, 0f391FCB8E, 0f3AAF85ED;
	fma.rn.f32 	%f483, %f482, %f477, 0f3C1D9856;
	fma.rn.f32 	%f484, %f483, %f477, 0f3D6357BB;
	fma.rn.f32 	%f485, %f484, %f477, 0f3E75FDEC;
	fma.rn.f32 	%f486, %f485, %f477, 0f3F317218;
	fma.rn.f32 	%f487, %f486, %f477, 0f3F800000;
	mul.f32 	%f488, %f487, %f481;
	mul.f32 	%f489, %f488, %f480;
	selp.f32 	%f670, %f478, %f489, %p63;
	and.pred  	%p64, %p60, %p61;
	@%p64 bra 	$L__BB3_55;
	add.f32 	%f490, %f142, %f142;
	mov.b32 	%r80, %f490;
	and.b32  	%r81, %r80, 2147483647;
	mov.b32 	%f670, %r81;
$L__BB3_55:
	add.f32 	%f492, %f668, %f669;
	add.f32 	%f493, %f492, %f670;
	add.f32 	%f494, %f493, 0f3727C5AC;
	div.rn.f32 	%f495, %f668, %f494;
	div.rn.f32 	%f496, %f669, %f494;
	div.rn.f32 	%f497, %f670, %f494;
	add.f32 	%f498, %f118, %f118;
	div.rn.f32 	%f499, %f121, %f498;
	add.f32 	%f500, %f499, 0f3F000000;
	add.f32 	%f501, %f117, %f117;
	div.rn.f32 	%f502, %f120, %f501;
	add.f32 	%f503, %f502, 0f3F000000;
	add.f32 	%f504, %f88, %f88;
	div.rn.f32 	%f505, %f119, %f504;
	add.f32 	%f506, %f505, 0f3F000000;
	add.s32 	%r82, %r18, -1;
	cvt.rn.f32.s32 	%f507, %r82;
	mul.f32 	%f508, %f500, %f507;
	cvt.rzi.s32.f32 	%r83, %f508;
	add.s32 	%r84, %r19, -1;
	cvt.rn.f32.s32 	%f509, %r84;
	mul.f32 	%f510, %f503, %f509;
	cvt.rzi.s32.f32 	%r85, %f510;
	mul.lo.s32 	%r86, %r85, %r18;
	add.s32 	%r87, %r86, %r83;
	mul.lo.s32 	%r88, %r87, 3;
	cvt.s64.s32 	%rd35, %r88;
	add.s64 	%rd36, %rd4, %rd35;
	ld.global.u8 	%rs1, [%rd36];
	ld.global.u8 	%rs2, [%rd36+1];
	ld.global.u8 	%rs3, [%rd36+2];
	cvt.rn.f32.u16 	%f511, %rs1;
	div.rn.f32 	%f512, %f511, 0f437F0000;
	cvt.rn.f32.u16 	%f513, %rs2;
	div.rn.f32 	%f514, %f513, 0f437F0000;
	cvt.rn.f32.u16 	%f515, %rs3;
	div.rn.f32 	%f516, %f515, 0f437F0000;
	mul.f32 	%f517, %f506, %f507;
	cvt.rzi.s32.f32 	%r89, %f517;
	mul.f32 	%f518, %f500, %f509;
	cvt.rzi.s32.f32 	%r90, %f518;
	mad.lo.s32 	%r91, %r90, %r18, %r89;
	mul.lo.s32 	%r92, %r91, 3;
	cvt.s64.s32 	%rd37, %r92;
	add.s64 	%rd38, %rd4, %rd37;
	ld.global.u8 	%rs4, [%rd38];
	ld.global.u8 	%rs5, [%rd38+1];
	ld.global.u8 	%rs6, [%rd38+2];
	cvt.rn.f32.u16 	%f519, %rs4;
	div.rn.f32 	%f520, %f519, 0f437F0000;
	cvt.rn.f32.u16 	%f521, %rs5;
	div.rn.f32 	%f522, %f521, 0f437F0000;
	cvt.rn.f32.u16 	%f523, %rs6;
	div.rn.f32 	%f524, %f523, 0f437F0000;
	add.s32 	%r93, %r86, %r89;
	mul.lo.s32 	%r94, %r93, 3;
	cvt.s64.s32 	%rd39, %r94;
	add.s64 	%rd40, %rd4, %rd39;
	ld.global.u8 	%rs7, [%rd40];
	ld.global.u8 	%rs8, [%rd40+1];
	ld.global.u8 	%rs9, [%rd40+2];
	cvt.rn.f32.u16 	%f525, %rs7;
	div.rn.f32 	%f526, %f525, 0f437F0000;
	cvt.rn.f32.u16 	%f527, %rs8;
	div.rn.f32 	%f528, %f527, 0f437F0000;
	cvt.rn.f32.u16 	%f529, %rs9;
	div.rn.f32 	%f530, %f529, 0f437F0000;
	mul.f32 	%f531, %f496, %f520;
	mul.f32 	%f532, %f496, %f522;
	mul.f32 	%f533, %f496, %f524;
	fma.rn.f32 	%f534, %f512, %f495, %f531;
	fma.rn.f32 	%f535, %f495, %f514, %f532;
	fma.rn.f32 	%f536, %f495, %f516, %f533;
	fma.rn.f32 	%f676, %f497, %f526, %f534;
	fma.rn.f32 	%f675, %f497, %f528, %f535;
	fma.rn.f32 	%f674, %f497, %f530, %f536;
	mov.f32 	%f672, 0f00000000;
	mov.f32 	%f673, 0f00000000;
	@%p33 bra 	$L__BB3_57;
	setp.gt.f32 	%p69, %f119, 0f00000000;
	selp.f32 	%f671, 0f3F800000, 0fBF800000, %p69;
	bra.uni 	$L__BB3_60;
$L__BB3_57:
	setp.leu.f32 	%p66, %f122, %f298;
	mov.f32 	%f671, 0f00000000;
	@%p66 bra 	$L__BB3_59;
	setp.gt.f32 	%p68, %f120, 0f00000000;
	selp.f32 	%f672, 0f3F800000, 0fBF800000, %p68;
	bra.uni 	$L__BB3_60;
$L__BB3_59:
	setp.gt.f32 	%p67, %f121, 0f00000000;
	selp.f32 	%f673, 0f3F800000, 0fBF800000, %p67;
$L__BB3_60:
	mul.f32 	%f540, %f95, %f672;
	mul.f32 	%f541, %f96, %f672;
	mul.f32 	%f542, %f97, %f672;
	fma.rn.f32 	%f543, %f92, %f671, %f540;
	fma.rn.f32 	%f544, %f93, %f671, %f541;
	fma.rn.f32 	%f545, %f94, %f671, %f542;
	fma.rn.f32 	%f677, %f98, %f673, %f543;
	fma.rn.f32 	%f678, %f99, %f673, %f544;
	fma.rn.f32 	%f679, %f100, %f673, %f545;
$L__BB3_61:
	mul.f32 	%f619, %f677, 0fBEC9C19B;
	fma.rn.f32 	%f620, %f678, 0fBF49C19B, %f619;
	fma.rn.f32 	%f621, %f679, 0f3EF21B87, %f620;
	max.f32 	%f622, %f621, 0f00000000;
	mul.f32 	%f623, %f676, %f622;
	mul.f32 	%f624, %f675, %f622;
	mul.f32 	%f625, %f674, %f622;
	mul.f32 	%f680, %f623, 0f437F0000;
	mul.f32 	%f681, %f624, 0f437F0000;
	mul.f32 	%f682, %f625, 0f437F0000;
$L__BB3_62:
	ld.param.u64 	%rd68, [raymarch_param_6];
	cvta.to.global.u64 	%rd43, %rd68;
	mul.lo.s32 	%r102, %r1, 3;
	cvt.s64.s32 	%rd44, %r102;
	ld.global.u64 	%rd45, [%rd43];
	cvta.to.global.u64 	%rd46, %rd45;
	mul.wide.s32 	%rd47, %r1, 4;
	add.s64 	%rd48, %rd46, %rd47;
	ld.global.u32 	%r103, [%rd48];
	add.s32 	%r104, %r103, 1;
	ld.global.u64 	%rd49, [%rd43+8];
	cvta.to.global.u64 	%rd50, %rd49;
	add.s64 	%rd51, %rd50, %rd44;
	ld.global.u8 	%r105, [%rd51];
	mul.lo.s32 	%r106, %r103, %r105;
	cvt.rn.f32.s32 	%f626, %r106;
	add.f32 	%f627, %f680, %f626;
	cvt.rn.f32.s32 	%f628, %r104;
	div.rn.f32 	%f629, %f627, %f628;
	cvt.rzi.u32.f32 	%r107, %f629;
	st.global.u8 	[%rd51], %r107;
	ld.global.u64 	%rd52, [%rd43+8];
	cvta.to.global.u64 	%rd53, %rd52;
	add.s64 	%rd54, %rd53, %rd44;
	ld.global.u8 	%r108, [%rd54+1];
	mul.lo.s32 	%r109, %r103, %r108;
	cvt.rn.f32.s32 	%f630, %r109;
	add.f32 	%f631, %f681, %f630;
	div.rn.f32 	%f632, %f631, %f628;
	cvt.rzi.u32.f32 	%r110, %f632;
	st.global.u8 	[%rd54+1], %r110;
	ld.global.u64 	%rd55, [%rd43+8];
	cvta.to.global.u64 	%rd56, %rd55;
	add.s64 	%rd57, %rd56, %rd44;
	ld.global.u8 	%r111, [%rd57+2];
	mul.lo.s32 	%r112, %r103, %r111;
	cvt.rn.f32.s32 	%f633, %r112;
	add.f32 	%f634, %f682, %f633;
	div.rn.f32 	%f635, %f634, %f628;
	cvt.rzi.u32.f32 	%r113, %f635;
	st.global.u8 	[%rd57+2], %r113;
	ld.global.u64 	%rd58, [%rd43];
	cvta.to.global.u64 	%rd59, %rd58;
	add.s64 	%rd60, %rd59, %rd47;
	st.global.u32 	[%rd60], %r104;
$L__BB3_63:
	ret;

}
	// .globl	print_str
.visible .entry print_str(
	.param .u64 .ptr .align 1 print_str_param_0
)
{
	.local .align 8 .b8 	__local_depot4[8];
	.reg .b64 	%SP;
	.reg .b64 	%SPL;
	.reg .b32 	%r<3>;
	.reg .b64 	%rd<6>;

	mov.u64 	%SPL, __local_depot4;
	cvta.local.u64 	%SP, %SPL;
	ld.param.u64 	%rd1, [print_str_param_0];
	add.u64 	%rd2, %SP, 0;
	add.u64 	%rd3, %SPL, 0;
	st.local.u64 	[%rd3], %rd1;
	mov.u64 	%rd4, $str;
	cvta.global.u64 	%rd5, %rd4;
	{ // callseq 0, 0
	.param .b64 param0;
	st.param.b64 	[param0], %rd5;
	.param .b64 param1;
	st.param.b64 	[param1], %rd2;
	.param .b32 retval0;
	call.uni (retval0), 
	vprintf, 
	(
	param0, 
	param1
	);
	ld.param.b32 	%r1, [retval0];
	} // callseq 0
	ret;

}
	// .globl	generate_image
.visible .entry generate_image(
	.param .u32 generate_image_param_0,
	.param .u32 generate_image_param_1,
	.param .u64 .ptr .align 1 generate_image_param_2
)
{
	.reg .pred 	%p<4>;
	.reg .b32 	%r<16>;
	.reg .b64 	%rd<5>;

	ld.param.u32 	%r3, [generate_image_param_0];
	ld.param.u32 	%r4, [generate_image_param_1];
	ld.param.u64 	%rd1, [generate_image_param_2];
	mov.u32 	%r6, %ctaid.x;
	mov.u32 	%r7, %ntid.x;
	mov.u32 	%r8, %tid.x;
	mad.lo.s32 	%r1, %r6, %r7, %r8;
	mov.u32 	%r9, %ctaid.y;
	mov.u32 	%r10, %ntid.y;
	mov.u32 	%r11, %tid.y;
	mad.lo.s32 	%r12, %r9, %r10, %r11;
	setp.ge.s32 	%p1, %r1, %r3;
	setp.ge.s32 	%p2, %r12, %r4;
	or.pred  	%p3, %p1, %p2;
	@%p3 bra 	$L__BB5_2;
	cvta.to.global.u64 	%rd2, %rd1;
	mad.lo.s32 	%r13, %r12, %r3, %r1;
	mul.lo.s32 	%r14, %r13, 3;
	cvt.s64.s32 	%rd3, %r14;
	add.s64 	%rd4, %rd2, %rd3;
	st.global.u8 	[%rd4], %r1;
	st.global.u8 	[%rd4+1], %r12;
	add.s32 	%r15, %r1, %r12;
	st.global.u8 	[%rd4+2], %r15;
$L__BB5_2:
	ret;

}
	// .globl	draw_circle
.visible .entry draw_circle(
	.param .u32 draw_circle_param_0,
	.param .u32 draw_circle_param_1,
	.param .f32 draw_circle_param_2,
	.param .f32 draw_circle_param_3,
	.param .u64 .ptr .align 1 draw_circle_param_4
)
{
	.reg .pred 	%p<5>;
	.reg .b16 	%rs<3>;
	.reg .b32 	%r<15>;
	.reg .b32 	%f<9>;
	.reg .b64 	%rd<5>;

	ld.param.u32 	%r4, [draw_circle_param_0];
	ld.param.u32 	%r5, [draw_circle_param_1];
	ld.param.f32 	%f1, [draw_circle_param_2];
	ld.param.f32 	%f2, [draw_circle_param_3];
	ld.param.u64 	%rd1, [draw_circle_param_4];
	mov.u32 	%r7, %ctaid.x;
	mov.u32 	%r8, %ntid.x;
	mov.u32 	%r9, %tid.x;
	mad.lo.s32 	%r1, %r7, %r8, %r9;
	mov.u32 	%r10, %ctaid.y;
	mov.u32 	%r11, %ntid.y;
	mov.u32 	%r12, %tid.y;
	mad.lo.s32 	%r13, %r10, %r11, %r12;
	setp.ge.s32 	%p1, %r1, %r4;
	setp.ge.s32 	%p2, %r13, %r5;
	or.pred  	%p3, %p1, %p2;
	@%p3 bra 	$L__BB6_3;
	mad.lo.s32 	%r3, %r13, %r4, %r1;
	cvt.rn.f32.s32 	%f3, %r1;
	sub.f32 	%f4, %f3, %f1;
	cvt.rn.f32.u32 	%f5, %r13;
	sub.f32 	%f6, %f5, %f2;
	mul.f32 	%f7, %f6, %f6;
	fma.rn.f32 	%f8, %f4, %f4, %f7;
	setp.gtu.f32 	%p4, %f8, 0f43C80000;
	@%p4 bra 	$L__BB6_3;
	mul.lo.s32 	%r14, %r3, 3;
	cvt.s64.s32 	%rd2, %r14;
	cvta.to.global.u64 	%rd3, %rd1;
	add.s64 	%rd4, %rd3, %rd2;
	mov.b16 	%rs1, 255;
	st.global.u8 	[%rd4], %rs1;
	mov.b16 	%rs2, 0;
	st.global.u8 	[%rd4+1], %rs2;
	st.global.u8 	[%rd4+2], %rs2;
$L__BB6_3:
	ret;

}
	// .globl	generate_rays_test
.visible .entry generate_rays_test(
	.param .u32 generate_rays_test_param_0,
	.param .u32 generate_rays_test_param_1
)
{
	.local .align 8 .b8 	__local_depot7[8];
	.reg .b64 	%SP;
	.reg .b64 	%SPL;
	.reg .pred 	%p<7>;
	.reg .b32 	%r<18>;
	.reg .b64 	%rd<5>;

	mov.u64 	%SPL, __local_depot7;
	cvta.local.u64 	%SP, %SPL;
	ld.param.u32 	%r3, [generate_rays_test_param_0];
	ld.param.u32 	%r5, [generate_rays_test_param_1];
	mov.u32 	%r6, %ctaid.x;
	mov.u32 	%r7, %ntid.x;
	mov.u32 	%r8, %tid.x;
	mad.lo.s32 	%r1, %r6, %r7, %r8;
	mov.u32 	%r9, %ctaid.y;
	mov.u32 	%r10, %ntid.y;
	mov.u32 	%r11, %tid.y;
	mad.lo.s32 	%r12, %r9, %r10, %r11;
	setp.ge.s32 	%p1, %r1, %r3;
	setp.ge.s32 	%p2, %r12, %r5;
	or.pred  	%p3, %p1, %p2;
	@%p3 bra 	$L__BB7_3;
	mul.lo.s32 	%r13, %r12, %r3;
	mul.lo.s32 	%r14, %r5, %r3;
	neg.s32 	%r15, %r1;
	setp.ne.s32 	%p4, %r13, %r15;
	setp.lt.s32 	%p5, %r14, 1;
	or.pred  	%p6, %p4, %p5;
	@%p6 bra 	$L__BB7_3;
	add.u64 	%rd1, %SP, 0;
	add.u64 	%rd2, %SPL, 0;
	st.local.v2.u32 	[%rd2], {%r3, %r5};
	mov.u64 	%rd3, $str$1;
	cvta.global.u64 	%rd4, %rd3;
	{ // callseq 1, 0
	.param .b64 param0;
	st.param.b64 	[param0], %rd4;
	.param .b64 param1;
	st.param.b64 	[param1], %rd1;
	.param .b32 retval0;
	call.uni (retval0), 
	vprintf, 
	(
	param0, 
	param1
	);
	ld.param.b32 	%r16, [retval0];
	} // callseq 1
$L__BB7_3:
	ret;

}
	// .globl	print_curand_state_size
.visible .entry print_curand_state_size()
{
	.local .align 8 .b8 	__local_depot8[8];
	.reg .b64 	%SP;
	.reg .b64 	%SPL;
	.reg .b32 	%r<3>;
	.reg .b64 	%rd<6>;

	mov.u64 	%SPL, __local_depot8;
	cvta.local.u64 	%SP, %SPL;
	add.u64 	%rd1, %SP, 0;
	add.u64 	%rd2, %SPL, 0;
	mov.b64 	%rd3, 48;
	st.local.u64 	[%rd2], %rd3;
	mov.u64 	%rd4, $str$2;
	cvta.global.u64 	%rd5, %rd4;
	{ // callseq 2, 0
	.param .b64 param0;
	st.param.b64 	[param0], %rd5;
	.param .b64 param1;
	st.param.b64 	[param1], %rd1;
	.param .b32 retval0;
	call.uni (retval0), 
	vprintf, 
	(
	param0, 
	param1
	);
	ld.param.b32 	%r1, [retval0];
	} // callseq 2
	ret;

}


// ===== COMPILED SASS (sm_100) =====

	.target	sm_100

	.elftype	@"ET_EXEC"


//--------------------- .note.nv.tkinfo           --------------------------
	.section	.note.nv.tkinfo,"",@"SHT_NOTE"
	.sectionflags	@"SHF_NOTE_NV_TKINFO"
	.tkinfo
        /*0018*/ 	.word	0x00000002
        /*0030*/ 	.string	""
        /*0030*/ 	.string	"ptxas"
        /*0030*/ 	.string	"Cuda compilation tools, release 13.0, V13.0.88"
        /*0030*/ 	.string	"Build cuda_13.0.r13.0/compiler.36424714_0"
        /*0030*/ 	.string	"-arch sm_100 -m 64 "



//--------------------- .note.nv.cuinfo           --------------------------
	.section	.note.nv.cuinfo,"",@"SHT_NOTE"
	.sectionflags	@"SHF_NOTE_NV_CUINFO"
        /*0018*/ 	.short	0x0002
        /*001a*/ 	.short	0x0064
        /*001c*/ 	.short	0x0082
	.zero		2


//--------------------- .nv.info                  --------------------------
	.section	.nv.info,"",@"SHT_CUDA_INFO"
	.align	4


	//----- nvinfo : EIATTR_REGCOUNT
	.align		4
        /*0000*/ 	.byte	0x04, 0x2f
        /*0002*/ 	.short	(.L_13 - .L_12)
	.align		4
.L_12:
        /*0004*/ 	.word	index@(reset_accum)
        /*0008*/ 	.word	0x00000008


	//----- nvinfo : EIATTR_FRAME_SIZE
	.align		4
.L_13:
        /*000c*/ 	.byte	0x04, 0x11
        /*000e*/ 	.short	(.L_15 - .L_14)
	.align		4
.L_14:
        /*0010*/ 	.word	index@(reset_accum)
        /*0014*/ 	.word	0x00000000


	//----- nvinfo : EIATTR_REGCOUNT
	.align		4
.L_15:
        /*0018*/ 	.byte	0x04, 0x2f
        /*001a*/ 	.short	(.L_17 - .L_16)
	.align		4
.L_16:
        /*001c*/ 	.word	index@(init_random_states)
        /*0020*/ 	.word	0x0000001f


	//----- nvinfo : EIATTR_FRAME_SIZE
	.align		4
.L_17:
        /*0024*/ 	.byte	0x04, 0x11
        /*0026*/ 	.short	(.L_19 - .L_18)
	.align		4
.L_18:
        /*0028*/ 	.word	index@(init_random_states)
        /*002c*/ 	.word	0x00000000


	//----- nvinfo : EIATTR_REGCOUNT
	.align		4
.L_19:
        /*0030*/ 	.byte	0x04, 0x2f
        /*0032*/ 	.short	(.L_21 - .L_20)
	.align		4
.L_20:
        /*0034*/ 	.word	index@(generate_rays)
        /*0038*/ 	.word	0x00000026


	//----- nvinfo : EIATTR_FRAME_SIZE
	.align		4
.L_21:
        /*003c*/ 	.byte	0x04, 0x11
        /*003e*/ 	.short	(.L_23 - .L_22)
	.align		4
.L_22:
        /*0040*/ 	.word	index@($__internal_5_$__cuda_sm3x_div_rn_noftz_f32_slowpath)
        /*0044*/ 	.word	0x00000000


	//----- nvinfo : EIATTR_FRAME_SIZE
	.align		4
.L_23:
        /*0048*/ 	.byte	0x04, 0x11
        /*004a*/ 	.short	(.L_25 - .L_24)
	.align		4
.L_24:
        /*004c*/ 	.word	index@($__internal_4_$__cuda_sm20_sqrt_rn_f32_slowpath)
        /*0050*/ 	.word	0x00000000


	//----- nvinfo : EIATTR_FRAME_SIZE
	.align		4
.L_25:
        /*0054*/ 	.byte	0x04, 0x11
        /*0056*/ 	.short	(.L_27 - .L_26)
	.align		4
.L_26:
        /*0058*/ 	.word	index@($__internal_3_$__cuda_sm20_rcp_rn_f32_slowpath)
        /*005c*/ 	.word	0x00000000


	//----- nvinfo : EIATTR_FRAME_SIZE
	.align		4
.L_27:
        /*0060*/ 	.byte	0x04, 0x11
        /*0062*/ 	.short	(.L_29 - .L_28)
	.align		4
.L_28:
        /*0064*/ 	.word	index@(generate_rays)
        /*0068*/ 	.word	0x00000000


	//----- nvinfo : EIATTR_REGCOUNT
	.align		4
.L_29:
        /*006c*/ 	.byte	0x04, 0x2f
        /*006e*/ 	.short	(.L_31 - .L_30)
	.align		4
.L_30:
        /*0070*/ 	.word	index@(raymarch)
        /*0074*/ 	.word	0x0000002c


	//----- nvinfo : EIATTR_FRAME_SIZE
	.align		4
.L_31:
        /*0078*/ 	.byte	0x04, 0x11
        /*007a*/ 	.short	(.L_33 - .L_32)
	.align		4
.L_32:
        /*007c*/ 	.word	index@($__internal_2_$__cuda_sm3x_div_rn_noftz_f32_slowpath)
        /*0080*/ 	.word	0x00000000


	//----- nvinfo : EIATTR_FRAME_SIZE
	.align		4
.L_33:
        /*0084*/ 	.byte	0x04, 0x11
        /*0086*/ 	.short	(.L_35 - .L_34)
	.align		4
.L_34:
        /*0088*/ 	.word	index@($__internal_1_$__cuda_sm20_sqrt_rn_f32_slowpath)
        /*008c*/ 	.word	0x00000000


	//----- nvinfo : EIATTR_FRAME_SIZE
	.align		4
.L_35:
        /*0090*/ 	.byte	0x04, 0x11
        /*0092*/ 	.short	(.L_37 - .L_36)
	.align		4
.L_36:
        /*0094*/ 	.word	index@($__internal_0_$__cuda_sm20_div_rn_f64_full)
        /*0098*/ 	.word	0x00000000


	//----- nvinfo : EIATTR_FRAME_SIZE
	.align		4
.L_37:
        /*009c*/ 	.byte	0x04, 0x11
        /*009e*/ 	.short	(.L_39 - .L_38)
	.align		4
.L_38:
        /*00a0*/ 	.word	index@(raymarch)
        /*00a4*/ 	.word	0x00000000


	//----- nvinfo : EIATTR_REGCOUNT
	.align		4
.L_39:
        /*00a8*/ 	.byte	0x04, 0x2f
        /*00aa*/ 	.short	(.L_41 - .L_40)
	.align		4
.L_40:
        /*00ac*/ 	.word	index@(print_str)
        /*00b0*/ 	.word	0x00000018


	//----- nvinfo : EIATTR_FRAME_SIZE
	.align		4
.L_41:
        /*00b4*/ 	.byte	0x04, 0x11
        /*00b6*/ 	.short	(.L_43 - .L_42)
	.align		4
.L_42:
        /*00b8*/ 	.word	index@(print_str)
        /*00bc*/ 	.word	0x00000008


	//----- nvinfo : EIATTR_REGCOUNT
	.align		4
.L_43:
        /*00c0*/ 	.byte	0x04, 0x2f
        /*00c2*/ 	.short	(.L_45 - .L_44)
	.align		4
.L_44:
        /*00c4*/ 	.word	index@(generate_image)
        /*00c8*/ 	.word	0x0000000a


	//----- nvinfo : EIATTR_FRAME_SIZE
	.align		4
.L_45:
        /*00cc*/ 	.byte	0x04, 0x11
        /*00ce*/ 	.short	(.L_47 - .L_46)
	.align		4
.L_46:
        /*00d0*/ 	.word	index@(generate_image)
        /*00d4*/ 	.word	0x00000000


	//----- nvinfo : EIATTR_REGCOUNT
	.align		4
.L_47:
        /*00d8*/ 	.byte	0x04, 0x2f
        /*00da*/ 	.short	(.L_49 - .L_48)
	.align		4
.L_48:
        /*00dc*/ 	.word	index@(draw_circle)
        /*00e0*/ 	.word	0x00000008


	//----- nvinfo : EIATTR_FRAME_SIZE
	.align		4
.L_49:
        /*00e4*/ 	.byte	0x04, 0x11
        /*00e6*/ 	.short	(.L_51 - .L_50)
	.align		4
.L_50:
        /*00e8*/ 	.word	index@(draw_circle)
        /*00ec*/ 	.word	0x00000000


	//----- nvinfo : EIATTR_REGCOUNT
	.align		4
.L_51:
        /*00f0*/ 	.byte	0x04, 0x2f
        /*00f2*/ 	.short	(.L_53 - .L_52)
	.align		4
.L_52:
        /*00f4*/ 	.word	index@(generate_rays_test)
        /*00f8*/ 	.word	0x00000018


	//----- nvinfo : EIATTR_FRAME_SIZE
	.align		4
.L_53:
        /*00fc*/ 	.byte	0x04, 0x11
        /*00fe*/ 	.short	(.L_55 - .L_54)
	.align		4
.L_54:
        /*0100*/ 	.word	index@(generate_rays_test)
        /*0104*/ 	.word	0x00000008


	//----- nvinfo : EIATTR_REGCOUNT
	.align		4
.L_55:
        /*0108*/ 	.byte	0x04, 0x2f
        /*010a*/ 	.short	(.L_57 - .L_56)
	.align		4
.L_56:
        /*010c*/ 	.word	index@(print_curand_state_size)
        /*0110*/ 	.word	0x00000018


	//----- nvinfo : EIATTR_FRAME_SIZE
	.align		4
.L_57:
        /*0114*/ 	.byte	0x04, 0x11
        /*0116*/ 	.short	(.L_59 - .L_58)
	.align		4
.L_58:
        /*0118*/ 	.word	index@(print_curand_state_size)
        /*011c*/ 	.word	0x00000008


	//----- nvinfo : EIATTR_MIN_STACK_SIZE
	.align		4
.L_59:
        /*0120*/ 	.byte	0x04, 0x12
        /*0122*/ 	.short	(.L_61 - .L_60)
	.align		4
.L_60:
        /*0124*/ 	.word	index@(print_curand_state_size)
        /*0128*/ 	.word	0x00000008


	//----- nvinfo : EIATTR_MIN_STACK_SIZE
	.align		4
.L_61:
        /*012c*/ 	.byte	0x04, 0x12
        /*012e*/ 	.short	(.L_63 - .L_62)
	.align		4
.L_62:
        /*0130*/ 	.word	index@(generate_rays_test)
        /*0134*/ 	.word	0x00000008


	//----- nvinfo : EIATTR_MIN_STACK_SIZE
	.align		4
.L_63:
        /*0138*/ 	.byte	0x04, 0x12
        /*013a*/ 	.short	(.L_65 - .L_64)
	.align		4
.L_64:
        /*013c*/ 	.word	index@(draw_circle)
        /*0140*/ 	.word	0x00000000


	//----- nvinfo : EIATTR_MIN_STACK_SIZE
	.align		4
.L_65:
        /*0144*/ 	.byte	0x04, 0x12
        /*0146*/ 	.short	(.L_67 - .L_66)
	.align		4
.L_66:
        /*0148*/ 	.word	index@(generate_image)
        /*014c*/ 	.word	0x00000000


	//----- nvinfo : EIATTR_MIN_STACK_SIZE
	.align		4
.L_67:
        /*0150*/ 	.byte	0x04, 0x12
        /*0152*/ 	.short	(.L_69 - .L_68)
	.align		4
.L_68:
        /*0154*/ 	.word	index@(print_str)
        /*0158*/ 	.word	0x00000008


	//----- nvinfo : EIATTR_MIN_STACK_SIZE
	.align		4
.L_69:
        /*015c*/ 	.byte	0x04, 0x12
        /*015e*/ 	.short	(.L_71 - .L_70)
	.align		4
.L_70:
        /*0160*/ 	.word	index@(raymarch)
        /*0164*/ 	.word	0x00000000


	//----- nvinfo : EIATTR_MIN_STACK_SIZE
	.align		4
.L_71:
        /*0168*/ 	.byte	0x04, 0x12
        /*016a*/ 	.short	(.L_73 - .L_72)
	.align		4
.L_72:
        /*016c*/ 	.word	index@(generate_rays)
        /*0170*/ 	.word	0x00000000


	//----- nvinfo : EIATTR_MIN_STACK_SIZE
	.align		4
.L_73:
        /*0174*/ 	.byte	0x04, 0x12
        /*0176*/ 	.short	(.L_75 - .L_74)
	.align		4
.L_74:
        /*0178*/ 	.word	index@(init_random_states)
        /*017c*/ 	.word	0x00000000


	//----- nvinfo : EIATTR_MIN_STACK_SIZE
	.align		4
.L_75:
        /*0180*/ 	.byte	0x04, 0x12
        /*0182*/ 	.short	(.L_77 - .L_76)
	.align		4
.L_76:
        /*0184*/ 	.word	index@(reset_accum)
        /*0188*/ 	.word	0x00000000
.L_77:


//--------------------- .nv.compat                --------------------------
	.section	.nv.compat,"",@"SHT_CUDA_COMPAT_INFO"
	.align	4
        /*0000*/ 	.byte	0x02, 0x09, 0x00, 0x00, 0x02, 0x02, 0x01, 0x00, 0x02, 0x05, 0x05, 0x00, 0x03, 0x07, 0x01, 0x01
        /*0010*/ 	.byte	0x02, 0x03, 0x00, 0x00, 0x02, 0x06, 0x01, 0x00, 0x04, 0x0b, 0x08, 0x00, 0x01, 0x00, 0x00, 0x00
        /*0020*/ 	.byte	0x00, 0x00, 0x00, 0x00


//--------------------- .nv.info.print_curand_state_size --------------------------
	.section	.nv.info.print_curand_state_size,"",@"SHT_CUDA_INFO"
	.sectionflags	@""
	.align	4


	//----- nvinfo : EIATTR_CUDA_API_VERSION
	.align		4
        /*0000*/ 	.byte	0x04, 0x37
        /*0002*/ 	.short	(.L_79 - .L_78)
.L_78:
        /*0004*/ 	.word	0x00000082


	//----- nvinfo : EIATTR_SPARSE_MMA_MASK
	.align		4
.L_79:
        /*0008*/ 	.byte	0x03, 0x50
        /*000a*/ 	.short	0x0000


	//----- nvinfo : EIATTR_MAXREG_COUNT
	.align		4
        /*000c*/ 	.byte	0x03, 0x1b
        /*000e*/ 	.short	0x00ff


	//----- nvinfo : EIATTR_EXTERNS
	.align		4
        /*0010*/ 	.byte	0x04, 0x0f
        /*0012*/ 	.short	(.L_81 - .L_80)


	//   ....[0]....
	.align		4
.L_80:
        /*0014*/ 	.word	index@(vprintf)


	//----- nvinfo : EIATTR_MERCURY_ISA_VERSION
	.align		4
.L_81:
        /*0018*/ 	.byte	0x03, 0x5f
        /*001a*/ 	.short	0x0101


	//----- nvinfo : EIATTR_VRC_CTA_INIT_COUNT
	.align		4
        /*001c*/ 	.byte	0x02, 0x4a
	.zero		1
	.zero		1


	//----- nvinfo : EIATTR_SYSCALL_OFFSETS
	.align		4
        /*0020*/ 	.byte	0x04, 0x46
        /*0022*/ 	.short	(.L_83 - .L_82)


	//   ....[0]....
.L_82:
        /*0024*/ 	.word	0x000000f0


	//----- nvinfo : EIATTR_EXIT_INSTR_OFFSETS
	.align		4
.L_83:
        /*0028*/ 	.byte	0x04, 0x1c
        /*002a*/ 	.short	(.L_85 - .L_84)


	//   ....[0]....
.L_84:
        /*002c*/ 	.word	0x00000100


	//----- nvinfo : EIATTR_SW_WAR
	.align		4
.L_85:
        /*0030*/ 	.byte	0x04, 0x36
        /*0032*/ 	.short	(.L_87 - .L_86)
.L_86:
        /*0034*/ 	.word	0x00000008
.L_87:


//--------------------- .nv.info.generate_rays_test --------------------------
	.section	.nv.info.generate_rays_test,"",@"SHT_CUDA_INFO"
	.sectionflags	@""
	.align	4


	//----- nvinfo : EIATTR_CUDA_API_VERSION
	.align		4
        /*0000*/ 	.byte	0x04, 0x37
        /*0002*/ 	.short	(.L_89 - .L_88)
.L_88:
        /*0004*/ 	.word	0x00000082


	//----- nvinfo : EIATTR_KPARAM_INFO
	.align		4
.L_89:
        /*0008*/ 	.byte	0x04, 0x17
        /*000a*/ 	.short	(.L_91 - .L_90)
.L_90:
        /*000c*/ 	.word	0x00000000
        /*0010*/ 	.short	0x0001
        /*0012*/ 	.short	0x0004
        /*0014*/ 	.byte	0x00, 0xf0, 0x11, 0x00


	//----- nvinfo : EIATTR_KPARAM_INFO
	.align		4
.L_91:
        /*0018*/ 	.byte	0x04, 0x17
        /*001a*/ 	.short	(.L_93 - .L_92)
.L_92:
        /*001c*/ 	.word	0x00000000
        /*0020*/ 	.short	0x0000
        /*0022*/ 	.short	0x0000
        /*0024*/ 	.byte	0x00, 0xf0, 0x11, 0x00


	//----- nvinfo : EIATTR_SPARSE_MMA_MASK
	.align		4
.L_93:
        /*0028*/ 	.byte	0x03, 0x50
        /*002a*/ 	.short	0x0000


	//----- nvinfo : EIATTR_MAXREG_COUNT
	.align		4
        /*002c*/ 	.byte	0x03, 0x1b
        /*002e*/ 	.short	0x00ff


	//----- nvinfo : EIATTR_EXTERNS
	.align		4
        /*0030*/ 	.byte	0x04, 0x0f
        /*0032*/ 	.short	(.L_95 - .L_94)


	//   ....[0]....
	.align		4
.L_94:
        /*0034*/ 	.word	index@(vprintf)


	//----- nvinfo : EIATTR_MERCURY_ISA_VERSION
	.align		4
.L_95:
        /*0038*/ 	.byte	0x03, 0x5f
        /*003a*/ 	.short	0x0101


	//----- nvinfo : EIATTR_VRC_CTA_INIT_COUNT
	.align		4
        /*003c*/ 	.byte	0x02, 0x4a
	.zero		1
	.zero		1


	//----- nvinfo : EIATTR_SYSCALL_OFFSETS
	.align		4
        /*0040*/ 	.byte	0x04, 0x46
        /*0042*/ 	.short	(.L_97 - .L_96)


	//   ....[0]....
.L_96:
        /*0044*/ 	.word	0x000001f0


	//----- nvinfo : EIATTR_EXIT_INSTR_OFFSETS
	.align		4
.L_97:
        /*0048*/ 	.byte	0x04, 0x1c
        /*004a*/ 	.short	(.L_99 - .L_98)


	//   ....[0]....
.L_98:
        /*004c*/ 	.word	0x00000110


	//   ....[1]....
        /*0050*/ 	.word	0x00000170


	//   ....[2]....
        /*0054*/ 	.word	0x00000200


	//----- nvinfo : EIATTR_CRS_STACK_SIZE
	.align		4
.L_99:
        /*0058*/ 	.byte	0x04, 0x1e
        /*005a*/ 	.short	(.L_101 - .L_100)
.L_100:
        /*005c*/ 	.word	0x00000000


	//----- nvinfo : EIATTR_CBANK_PARAM_SIZE
	.align		4
.L_101:
        /*0060*/ 	.byte	0x03, 0x19
        /*0062*/ 	.short	0x0008


	//----- nvinfo : EIATTR_PARAM_CBANK
	.align		4
        /*0064*/ 	.byte	0x04, 0x0a
        /*0066*/ 	.short	(.L_103 - .L_102)
	.align		4
.L_102:
        /*0068*/ 	.word	index@(.nv.constant0.generate_rays_test)
        /*006c*/ 	.short	0x0380
        /*006e*/ 	.short	0x0008


	//----- nvinfo : EIATTR_SW_WAR
	.align		4
.L_103:
        /*0070*/ 	.byte	0x04, 0x36
        /*0072*/ 	.short	(.L_105 - .L_104)
.L_104:
        /*0074*/ 	.word	0x00000008
.L_105:


//--------------------- .nv.info.draw_circle      --------------------------
	.section	.nv.info.draw_circle,"",@"SHT_CUDA_INFO"
	.sectionflags	@""
	.align	4


	//----- nvinfo : EIATTR_CUDA_API_VERSION
	.align		4
        /*0000*/ 	.byte	0x04, 0x37
        /*0002*/ 	.short	(.L_107 - .L_106)
.L_106:
        /*0004*/ 	.word	0x00000082


	//----- nvinfo : EIATTR_KPARAM_INFO
	.align		4
.L_107:
        /*0008*/ 	.byte	0x04, 0x17
        /*000a*/ 	.short	(.L_109 - .L_108)
.L_108:
        /*000c*/ 	.word	0x00000000
        /*0010*/ 	.short	0x0004
        /*0012*/ 	.short	0x0010
        /*0014*/ 	.byte	0x00, 0xf5, 0x21, 0x00


	//----- nvinfo : EIATTR_KPARAM_INFO
	.align		4
.L_109:
        /*0018*/ 	.byte	0x04, 0x17
        /*001a*/ 	.short	(.L_111 - .L_110)
.L_110:
        /*001c*/ 	.word	0x00000000
        /*0020*/ 	.short	0x0003
        /*0022*/ 	.short	0x000c
        /*0024*/ 	.byte	0x00, 0xf0, 0x11, 0x00


	//----- nvinfo : EIATTR_KPARAM_INFO
	.align		4
.L_111:
        /*0028*/ 	.byte	0x04, 0x17
        /*002a*/ 	.short	(.L_113 - .L_112)
.L_112:
        /*002c*/ 	.word	0x00000000
        /*0030*/ 	.short	0x0002
        /*0032*/ 	.short	0x0008
        /*0034*/ 	.byte	0x00, 0xf0, 0x11, 0x00


	//----- nvinfo : EIATTR_KPARAM_INFO
	.align		4
.L_113:
        /*0038*/ 	.byte	0x04, 0x17
        /*003a*/ 	.short	(.L_115 - .L_114)
.L_114:
        /*003c*/ 	.word	0x00000000
        /*0040*/ 	.short	0x0001
        /*0042*/ 	.short	0x0004
        /*0044*/ 	.byte	0x00, 0xf0, 0x11, 0x00


	//----- nvinfo : EIATTR_KPARAM_INFO
	.align		4
.L_115:
        /*0048*/ 	.byte	0x04, 0x17
        /*004a*/ 	.short	(.L_117 - .L_116)
.L_116:
        /*004c*/ 	.word	0x00000000
        /*0050*/ 	.short	0x0000
        /*0052*/ 	.short	0x0000
        /*0054*/ 	.byte	0x00, 0xf0, 0x11, 0x00


	//----- nvinfo : EIATTR_SPARSE_MMA_MASK
	.align		4
.L_117:
        /*0058*/ 	.byte	0x03, 0x50
        /*005a*/ 	.short	0x0000


	//----- nvinfo : EIATTR_MAXREG_COUNT
	.align		4
        /*005c*/ 	.byte	0x03, 0x1b
        /*005e*/ 	.short	0x00ff


	//----- nvinfo : EIATTR_MERCURY_ISA_VERSION
	.align		4
        /*0060*/ 	.byte	0x03, 0x5f
        /*0062*/ 	.short	0x0101


	//----- nvinfo : EIATTR_VRC_CTA_INIT_COUNT
	.align		4
        /*0064*/ 	.byte	0x02, 0x4a
	.zero		1
	.zero		1


	//----- nvinfo : EIATTR_EXIT_INSTR_OFFSETS
	.align		4
        /*0068*/ 	.byte	0x04, 0x1c
        /*006a*/ 	.short	(.L_119 - .L_118)


	//   ....[0]....
.L_118:
        /*006c*/ 	.word	0x000000c0


	//   ....[1]....
        /*0070*/ 	.word	0x00000160


	//   ....[2]....
        /*0074*/ 	.word	0x00000210


	//----- nvinfo : EIATTR_CBANK_PARAM_SIZE
	.align		4
.L_119:
        /*0078*/ 	.byte	0x03, 0x19
        /*007a*/ 	.short	0x0018


	//----- nvinfo : EIATTR_PARAM_CBANK
	.align		4
        /*007c*/ 	.byte	0x04, 0x0a
        /*007e*/ 	.short	(.L_121 - .L_120)
	.align		4
.L_120:
        /*0080*/ 	.word	index@(.nv.constant0.draw_circle)
        /*0084*/ 	.short	0x0380
        /*0086*/ 	.short	0x0018


	//----- nvinfo : EIATTR_SW_WAR
	.align		4
.L_121:
        /*0088*/ 	.byte	0x04, 0x36
        /*008a*/ 	.short	(.L_123 - .L_122)
.L_122:
        /*008c*/ 	.word	0x00000008
.L_123:


//--------------------- .nv.info.generate_image   --------------------------
	.section	.nv.info.generate_image,"",@"SHT_CUDA_INFO"
	.sectionflags	@""
	.align	4


	//----- nvinfo : EIATTR_CUDA_API_VERSION
	.align		4
        /*0000*/ 	.byte	0x04, 0x37
        /*0002*/ 	.short	(.L_125 - .L_124)
.L_124:
        /*0004*/ 	.word	0x00000082


	//----- nvinfo : EIATTR_KPARAM_INFO
	.align		4
.L_125:
        /*0008*/ 	.byte	0x04, 0x17
        /*000a*/ 	.short	(.L_127 - .L_126)
.L_126:
        /*000c*/ 	.word	0x00000000
        /*0010*/ 	.short	0x0002
        /*0012*/ 	.short	0x0008
        /*0014*/ 	.byte	0x00, 0xf5, 0x21, 0x00


	//----- nvinfo : EIATTR_KPARAM_INFO
	.align		4
.L_127:
        /*0018*/ 	.byte	0x04, 0x17
        /*001a*/ 	.short	(.L_129 - .L_128)
.L_128:
        /*001c*/ 	.word	0x00000000
        /*0020*/ 	.short	0x0001
        /*0022*/ 	.short	0x0004
        /*0024*/ 	.byte	0x00, 0xf0, 0x11, 0x00


	//----- nvinfo : EIATTR_KPARAM_INFO
	.align		4
.L_129:
        /*0028*/ 	.byte	0x04, 0x17
        /*002a*/ 	.short	(.L_131 - .L_130)
.L_130:
        /*002c*/ 	.word	0x00000000
        /*0030*/ 	.short	0x0000
        /*0032*/ 	.short	0x0000
        /*0034*/ 	.byte	0x00, 0xf0, 0x11, 0x00


	//----- nvinfo : EIATTR_SPARSE_MMA_MASK
	.align		4
.L_131:
        /*0038*/ 	.byte	0x03, 0x50
        /*003a*/ 	.short	0x0000


	//----- nvinfo : EIATTR_MAXREG_COUNT
	.align		4
        /*003c*/ 	.byte	0x03, 0x1b
        /*003e*/ 	.short	0x00ff


	//----- nvinfo : EIATTR_MERCURY_ISA_VERSION
	.align		4
        /*0040*/ 	.byte	0x03, 0x5f
        /*0042*/ 	.short	0x0101


	//----- nvinfo : EIATTR_VRC_CTA_INIT_COUNT
	.align		4
        /*0044*/ 	.byte	0x02, 0x4a
	.zero		1
	.zero		1


	//----- nvinfo : EIATTR_EXIT_INSTR_OFFSETS
	.align		4
        /*0048*/ 	.byte	0x04, 0x1c
        /*004a*/ 	.short	(.L_133 - .L_132)


	//   ....[0]....
.L_132:
        /*004c*/ 	.word	0x000000c0


	//   ....[1]....
        /*0050*/ 	.word	0x00000170


	//----- nvinfo : EIATTR_CBANK_PARAM_SIZE
	.align		4
.L_133:
        /*0054*/ 	.byte	0x03, 0x19
        /*0056*/ 	.short	0x0010


	//----- nvinfo : EIATTR_PARAM_CBANK
	.align		4
        /*0058*/ 	.byte	0x04, 0x0a
        /*005a*/ 	.short	(.L_135 - .L_134)
	.align		4
.L_134:
        /*005c*/ 	.word	index@(.nv.constant0.generate_image)
        /*0060*/ 	.short	0x0380
        /*0062*/ 	.short	0x0010


	//----- nvinfo : EIATTR_SW_WAR
	.align		4
.L_135:
        /*0064*/ 	.byte	0x04, 0x36
        /*0066*/ 	.short	(.L_137 - .L_136)
.L_136:
        /*0068*/ 	.word	0x00000008
.L_137:


//--------------------- .nv.info.print_str        --------------------------
	.section	.nv.info.print_str,"",@"SHT_CUDA_INFO"
	.sectionflags	@""
	.align	4


	//----- nvinfo : EIATTR_CUDA_API_VERSION
	.align		4
        /*0000*/ 	.byte	0x04, 0x37
        /*0002*/ 	.short	(.L_139 - .L_138)
.L_138:
        /*0004*/ 	.word	0x00000082


	//----- nvinfo : EIATTR_KPARAM_INFO
	.align		4
.L_139:
        /*0008*/ 	.byte	0x04, 0x17
        /*000a*/ 	.short	(.L_141 - .L_140)
.L_140:
        /*000c*/ 	.word	0x00000000
        /*0010*/ 	.short	0x0000
        /*0012*/ 	.short	0x0000
        /*0014*/ 	.byte	0x00, 0xf5, 0x21, 0x00


	//----- nvinfo : EIATTR_SPARSE_MMA_MASK
	.align		4
.L_141:
        /*0018*/ 	.byte	0x03, 0x50
        /*001a*/ 	.short	0x0000


	//----- nvinfo : EIATTR_MAXREG_COUNT
	.align		4
        /*001c*/ 	.byte	0x03, 0x1b
        /*001e*/ 	.short	0x00ff


	//----- nvinfo : EIATTR_EXTERNS
	.align		4
        /*0020*/ 	.byte	0x04, 0x0f
        /*0022*/ 	.short	(.L_143 - .L_142)


	//   ....[0]....
	.align		4
.L_142:
        /*0024*/ 	.word	index@(vprintf)


	//----- nvinfo : EIATTR_MERCURY_ISA_VERSION
	.align		4
.L_143:
        /*0028*/ 	.byte	0x03, 0x5f
        /*002a*/ 	.short	0x0101


	//----- nvinfo : EIATTR_VRC_CTA_INIT_COUNT
	.align		4
        /*002c*/ 	.byte	0x02, 0x4a
	.zero		1
	.zero		1


	//----- nvinfo : EIATTR_SYSCALL_OFFSETS
	.align		4
        /*0030*/ 	.byte	0x04, 0x46
        /*0032*/ 	.short	(.L_145 - .L_144)


	//   ....[0]....
.L_144:
        /*0034*/ 	.word	0x000000e0


	//----- nvinfo : EIATTR_EXIT_INSTR_OFFSETS
	.align		4
.L_145:
        /*0038*/ 	.byte	0x04, 0x1c
        /*003a*/ 	.short	(.L_147 - .L_146)


	//   ....[0]....
.L_146:
        /*003c*/ 	.word	0x000000f0


	//----- nvinfo : EIATTR_CBANK_PARAM_SIZE
	.align		4
.L_147:
        /*0040*/ 	.byte	0x03, 0x19
        /*0042*/ 	.short	0x0008


	//----- nvinfo : EIATTR_PARAM_CBANK
	.align		4
        /*0044*/ 	.byte	0x04, 0x0a
        /*0046*/ 	.short	(.L_149 - .L_148)
	.align		4
.L_148:
        /*0048*/ 	.word	index@(.nv.constant0.print_str)
        /*004c*/ 	.short	0x0380
        /*004e*/ 	.short	0x0008


	//----- nvinfo : EIATTR_SW_WAR
	.align		4
.L_149:
        /*0050*/ 	.byte	0x04, 0x36
        /*0052*/ 	.short	(.L_151 - .L_150)
.L_150:
        /*0054*/ 	.word	0x00000008
.L_151:


//--------------------- .nv.info.raymarch         --------------------------
	.section	.nv.info.raymarch,"",@"SHT_CUDA_INFO"
	.sectionflags	@""
	.align	4


	//----- nvinfo : EIATTR_CUDA_API_VERSION
	.align		4
        /*0000*/ 	.byte	0x04, 0x37
        /*0002*/ 	.short	(.L_153 - .L_152)
.L_152:
        /*0004*/ 	.word	0x00000082


	//----- nvinfo : EIATTR_KPARAM_INFO
	.align		4
.L_153:
        /*0008*/ 	.byte	0x04, 0x17
        /*000a*/ 	.short	(.L_155 - .L_154)
.L_154:
        /*000c*/ 	.word	0x00000000
        /*0010*/ 	.short	0x0006
        /*0012*/ 	.short	0x0028
        /*0014*/ 	.byte	0x00, 0xf5, 0x21, 0x00


	//----- nvinfo : EIATTR_KPARAM_INFO
	.align		4
.L_155:
        /*0018*/ 	.byte	0x04, 0x17
        /*001a*/ 	.short	(.L_157 - .L_156)
.L_156:
        /*001c*/ 	.word	0x00000000
        /*0020*/ 	.short	0x0005
        /*0022*/ 	.short	0x0020
        /*0024*/ 	.byte	0x00, 0xf0, 0x11, 0x00


	//----- nvinfo : EIATTR_KPARAM_INFO
	.align		4
.L_157:
        /*0028*/ 	.byte	0x04, 0x17
        /*002a*/ 	.short	(.L_159 - .L_158)
.L_158:
        /*002c*/ 	.word	0x00000000
        /*0030*/ 	.short	0x0004
        /*0032*/ 	.short	0x0018
        /*0034*/ 	.byte	0x00, 0xf5, 0x21, 0x00


	//----- nvinfo : EIATTR_KPARAM_INFO
	.align		4
.L_159:
        /*0038*/ 	.byte	0x04, 0x17
        /*003a*/ 	.short	(.L_161 - .L_160)
.L_160:
        /*003c*/ 	.word	0x00000000
        /*0040*/ 	.short	0x0003
        /*0042*/ 	.short	0x0010
        /*0044*/ 	.byte	0x00, 0xf5, 0x21, 0x00


	//----- nvinfo : EIATTR_KPARAM_INFO
	.align		4
.L_161:
        /*0048*/ 	.byte	0x04, 0x17
        /*004a*/ 	.short	(.L_163 - .L_162)
.L_162:
        /*004c*/ 	.word	0x00000000
        /*0050*/ 	.short	0x0002
        /*0052*/ 	.short	0x0008
        /*0054*/ 	.byte	0x00, 0xf5, 0x21, 0x00


	//----- nvinfo : EIATTR_KPARAM_INFO
	.align		4
.L_163:
        /*0058*/ 	.byte	0x04, 0x17
        /*005a*/ 	.short	(.L_165 - .L_164)
.L_164:
        /*005c*/ 	.word	0x00000000
        /*0060*/ 	.short	0x0001
        /*0062*/ 	.short	0x0004
        /*0064*/ 	.byte	0x00, 0xf0, 0x11, 0x00


	//----- nvinfo : EIATTR_KPARAM_INFO
	.align		4
.L_165:
        /*0068*/ 	.byte	0x04, 0x17
        /*006a*/ 	.short	(.L_167 - .L_166)
.L_166:
        /*006c*/ 	.word	0x00000000
        /*0070*/ 	.short	0x0000
        /*0072*/ 	.short	0x0000
        /*0074*/ 	.byte	0x00, 0xf0, 0x11, 0x00


	//----- nvinfo : EIATTR_SPARSE_MMA_MASK
	.align		4
.L_167:
        /*0078*/ 	.byte	0x03, 0x50
        /*007a*/ 	.short	0x0000


	//----- nvinfo : EIATTR_MAXREG_COUNT
	.align		4
        /*007c*/ 	.byte	0x03, 0x1b
        /*007e*/ 	.short	0x00ff


	//----- nvinfo : EIATTR_MERCURY_ISA_VERSION
	.align		4
        /*0080*/ 	.byte	0x03, 0x5f
        /*0082*/ 	.short	0x0101


	//----- nvinfo : EIATTR_VRC_CTA_INIT_COUNT
	.align		4
        /*0084*/ 	.byte	0x02, 0x4a
	.zero		1
	.zero		1


	//----- nvinfo : EIATTR_EXIT_INSTR_OFFSETS
	.align		4
        /*0088*/ 	.byte	0x04, 0x1c
        /*008a*/ 	.short	(.L_169 - .L_168)


	//   ....[0]....
.L_168:
        /*008c*/ 	.word	0x000000d0


	//   ....[1]....
        /*0090*/ 	.word	0x00005280


	//----- nvinfo : EIATTR_CRS_STACK_SIZE
	.align		4
.L_169:
        /*0094*/ 	.byte	0x04, 0x1e
        /*0096*/ 	.short	(.L_171 - .L_170)
.L_170:
        /*0098*/ 	.word	0x00000000


	//----- nvinfo : EIATTR_CBANK_PARAM_SIZE
	.align		4
.L_171:
        /*009c*/ 	.byte	0x03, 0x19
        /*009e*/ 	.short	0x0030


	//----- nvinfo : EIATTR_PARAM_CBANK
	.align		4
        /*00a0*/ 	.byte	0x04, 0x0a
        /*00a2*/ 	.short	(.L_173 - .L_172)
	.align		4
.L_172:
        /*00a4*/ 	.word	index@(.nv.constant0.raymarch)
        /*00a8*/ 	.short	0x0380
        /*00aa*/ 	.short	0x0030


	//----- nvinfo : EIATTR_SW_WAR
	.align		4
.L_173:
        /*00ac*/ 	.byte	0x04, 0x36
        /*00ae*/ 	.short	(.L_175 - .L_174)
.L_174:
        /*00b0*/ 	.word	0x00000008
.L_175:


//--------------------- .nv.info.generate_rays    --------------------------
	.section	.nv.info.generate_rays,"",@"SHT_CUDA_INFO"
	.sectionflags	@""
	.align	4


	//----- nvinfo : EIATTR_CUDA_API_VERSION
	.align		4
        /*0000*/ 	.byte	0x04, 0x37
        /*0002*/ 	.short	(.L_177 - .L_176)
.L_176:
        /*0004*/ 	.word	0x00000082


	//----- nvinfo : EIATTR_KPARAM_INFO
	.align		4
.L_177:
        /*0008*/ 	.byte	0x04, 0x17
        /*000a*/ 	.short	(.L_179 - .L_178)
.L_178:
        /*000c*/ 	.word	0x00000000
        /*0010*/ 	.short	0x0005
        /*0012*/ 	.short	0x0020
        /*0014*/ 	.byte	0x00, 0xf5, 0x21, 0x00


	//----- nvinfo : EIATTR_KPARAM_INFO
	.align		4
.L_179:
        /*0018*/ 	.byte	0x04, 0x17
        /*001a*/ 	.short	(.L_181 - .L_180)
.L_180:
        /*001c*/ 	.word	0x00000000
        /*0020*/ 	.short	0x0004
        /*0022*/ 	.short	0x0018
        /*0024*/ 	.byte	0x00, 0xf5, 0x21, 0x00


	//----- nvinfo : EIATTR_KPARAM_INFO
	.align		4
.L_181:
        /*0028*/ 	.byte	0x04, 0x17
        /*002a*/ 	.short	(.L_183 - .L_182)
.L_182:
        /*002c*/ 	.word	0x00000000
        /*0030*/ 	.short	0x0003
        /*0032*/ 	.short	0x0010
        /*0034*/ 	.byte	0x00, 0xf5, 0x21, 0x00


	//----- nvinfo : EIATTR_KPARAM_INFO
	.align		4
.L_183:
        /*0038*/ 	.byte	0x04, 0x17
        /*003a*/ 	.short	(.L_185 - .L_184)
.L_184:
        /*003c*/ 	.word	0x00000000
        /*0040*/ 	.short	0x0002
        /*0042*/ 	.short	0x0008
        /*0044*/ 	.byte	0x00, 0xf5, 0x21, 0x00


	//----- nvinfo : EIATTR_KPARAM_INFO
	.align		4
.L_185:
        /*0048*/ 	.byte	0x04, 0x17
        /*004a*/ 	.short	(.L_187 - .L_186)
.L_186:
        /*004c*/ 	.word	0x00000000
        /*0050*/ 	.short	0x0001
        /*0052*/ 	.short	0x0004
        /*0054*/ 	.byte	0x00, 0xf0, 0x11, 0x00


	//----- nvinfo : EIATTR_KPARAM_INFO
	.align		4
.L_187:
        /*0058*/ 	.byte	0x04, 0x17
        /*005a*/ 	.short	(.L_189 - .L_188)
.L_188:
        /*005c*/ 	.word	0x00000000
        /*0060*/ 	.short	0x0000
        /*0062*/ 	.short	0x0000
        /*0064*/ 	.byte	0x00, 0xf0, 0x11, 0x00


	//----- nvinfo : EIATTR_SPARSE_MMA_MASK
	.align		4
.L_189:
        /*0068*/ 	.byte	0x03, 0x50
        /*006a*/ 	.short	0x0000


	//----- nvinfo : EIATTR_MAXREG_COUNT
	.align		4
        /*006c*/ 	.byte	0x03, 0x1b
        /*006e*/ 	.short	0x00ff


	//----- nvinfo : EIATTR_MERCURY_ISA_VERSION
	.align		4
        /*0070*/ 	.byte	0x03, 0x5f
        /*0072*/ 	.short	0x0101


	//----- nvinfo : EIATTR_VRC_CTA_INIT_COUNT
	.align		4
        /*0074*/ 	.byte	0x02, 0x4a
	.zero		1
	.zero		1


	//----- nvinfo : EIATTR_EXIT_INSTR_OFFSETS
	.align		4
        /*0078*/ 	.byte	0x04, 0x1c
        /*007a*/ 	.short	(.L_191 - .L_190)


	//   ....[0]....
.L_190:
        /*007c*/ 	.word	0x000000c0


	//   ....[1]....
        /*0080*/ 	.word	0x000016e0


	//----- nvinfo : EIATTR_CRS_STACK_SIZE
	.align		4
.L_191:
        /*0084*/ 	.byte	0x04, 0x1e
        /*0086*/ 	.short	(.L_193 - .L_192)
.L_192:
        /*0088*/ 	.word	0x00000000


	//----- nvinfo : EIATTR_CBANK_PARAM_SIZE
	.align		4
.L_193:
        /*008c*/ 	.byte	0x03, 0x19
        /*008e*/ 	.short	0x0028


	//----- nvinfo : EIATTR_PARAM_CBANK
	.align		4
        /*0090*/ 	.byte	0x04, 0x0a
        /*0092*/ 	.short	(.L_195 - .L_194)
	.align		4
.L_194:
        /*0094*/ 	.word	index@(.nv.constant0.generate_rays)
        /*0098*/ 	.short	0x0380
        /*009a*/ 	.short	0x0028


	//----- nvinfo : EIATTR_SW_WAR
	.align		4
.L_195:
        /*009c*/ 	.byte	0x04, 0x36
        /*009e*/ 	.short	(.L_197 - .L_196)
.L_196:
        /*00a0*/ 	.word	0x00000008
.L_197:


//--------------------- .nv.info.init_random_states --------------------------
	.section	.nv.info.init_random_states,"",@"SHT_CUDA_INFO"
	.sectionflags	@""
	.align	4


	//----- nvinfo : EIATTR_CUDA_API_VERSION
	.align		4
        /*0000*/ 	.byte	0x04, 0x37
        /*0002*/ 	.short	(.L_199 - .L_198)
.L_198:
        /*0004*/ 	.word	0x00000082


	//----- nvinfo : EIATTR_KPARAM_INFO
	.align		4
.L_199:
        /*0008*/ 	.byte	0x04, 0x17
        /*000a*/ 	.short	(.L_201 - .L_200)
.L_200:
        /*000c*/ 	.word	0x00000000
        /*0010*/ 	.short	0x0003
        /*0012*/ 	.short	0x0010
        /*0014*/ 	.byte	0x00, 0xf0, 0x11, 0x00


	//----- nvinfo : EIATTR_KPARAM_INFO
	.align		4
.L_201:
        /*0018*/ 	.byte	0x04, 0x17
        /*001a*/ 	.short	(.L_203 - .L_202)
.L_202:
        /*001c*/ 	.word	0x00000000
        /*0020*/ 	.short	0x0002
        /*0022*/ 	.short	0x000c
        /*0024*/ 	.byte	0x00, 0xf0, 0x11, 0x00


	//----- nvinfo : EIATTR_KPARAM_INFO
	.align		4
.L_203:
        /*0028*/ 	.byte	0x04, 0x17
        /*002a*/ 	.short	(.L_205 - .L_204)
.L_204:
        /*002c*/ 	.word	0x00000000
        /*0030*/ 	.short	0x0001
        /*0032*/ 	.short	0x0008
        /*0034*/ 	.byte	0x00, 0xf0, 0x11, 0x00


	//----- nvinfo : EIATTR_KPARAM_INFO
	.align		4
.L_205:
        /*0038*/ 	.byte	0x04, 0x17
        /*003a*/ 	.short	(.L_207 - .L_206)
.L_206:
        /*003c*/ 	.word	0x00000000
        /*0040*/ 	.short	0x0000
        /*0042*/ 	.short	0x0000
        /*0044*/ 	.byte	0x00, 0xf5, 0x21, 0x00


	//----- nvinfo : EIATTR_SPARSE_MMA_MASK
	.align		4
.L_207:
        /*0048*/ 	.byte	0x03, 0x50
        /*004a*/ 	.short	0x0000


	//----- nvinfo : EIATTR_MAXREG_COUNT
	.align		4
        /*004c*/ 	.byte	0x03, 0x1b
        /*004e*/ 	.short	0x00ff


	//----- nvinfo : EIATTR_MERCURY_ISA_VERSION
	.align		4
        /*0050*/ 	.byte	0x03, 0x5f
        /*0052*/ 	.short	0x0101


	//----- nvinfo : EIATTR_VRC_CTA_INIT_COUNT
	.align		4
        /*0054*/ 	.byte	0x02, 0x4a
	.zero		1
	.zero		1


	//----- nvinfo : EIATTR_EXIT_INSTR_OFFSETS
	.align		4
        /*0058*/ 	.byte	0x04, 0x1c
        /*005a*/ 	.short	(.L_209 - .L_208)


	//   ....[0]....
.L_208:
        /*005c*/ 	.word	0x000000d0


	//   ....[1]....
        /*0060*/ 	.word	0x00000f40


	//----- nvinfo : EIATTR_CRS_STACK_SIZE
	.align		4
.L_209:
        /*0064*/ 	.byte	0x04, 0x1e
        /*0066*/ 	.short	(.L_211 - .L_210)
.L_210:
        /*0068*/ 	.word	0x00000000


	//----- nvinfo : EIATTR_CBANK_PARAM_SIZE
	.align		4
.L_211:
        /*006c*/ 	.byte	0x03, 0x19
        /*006e*/ 	.short	0x0014


	//----- nvinfo : EIATTR_PARAM_CBANK
	.align		4
        /*0070*/ 	.byte	0x04, 0x0a
        /*0072*/ 	.short	(.L_213 - .L_212)
	.align		4
.L_212:
        /*0074*/ 	.word	index@(.nv.constant0.init_random_states)
        /*0078*/ 	.short	0x0380
        /*007a*/ 	.short	0x0014


	//----- nvinfo : EIATTR_SW_WAR
	.align		4
.L_213:
        /*007c*/ 	.byte	0x04, 0x36
        /*007e*/ 	.short	(.L_215 - .L_214)
.L_214:
        /*0080*/ 	.word	0x00000008
.L_215:


//--------------------- .nv.info.reset_accum      --------------------------
	.section	.nv.info.reset_accum,"",@"SHT_CUDA_INFO"
	.sectionflags	@""
	.align	4


	//----- nvinfo : EIATTR_CUDA_API_VERSION
	.align		4
        /*0000*/ 	.byte	0x04, 0x37
        /*0002*/ 	.short	(.L_217 - .L_216)
.L_216:
        /*0004*/ 	.word	0x00000082


	//----- nvinfo : EIATTR_KPARAM_INFO
	.align		4
.L_217:
        /*0008*/ 	.byte	0x04, 0x17
        /*000a*/ 	.short	(.L_219 - .L_218)
.L_218:
        /*000c*/ 	.word	0x00000000
        /*0010*/ 	.short	0x0001
        /*0012*/ 	.short	0x0008
        /*0014*/ 	.byte	0x00, 0xf0, 0x11, 0x00


	//----- nvinfo : EIATTR_KPARAM_INFO
	.align		4
.L_219:
        /*0018*/ 	.byte	0x04, 0x17
        /*001a*/ 	.short	(.L_221 - .L_220)
.L_220:
        /*001c*/ 	.word	0x00000000
        /*0020*/ 	.short	0x0000
        /*0022*/ 	.short	0x0000
        /*0024*/ 	.byte	0x00, 0xf5, 0x21, 0x00


	//----- nvinfo : EIATTR_SPARSE_MMA_MASK
	.align		4
.L_221:
        /*0028*/ 	.byte	0x03, 0x50
        /*002a*/ 	.short	0x0000


	//----- nvinfo : EIATTR_MAXREG_COUNT
	.align		4
        /*002c*/ 	.byte	0x03, 0x1b
        /*002e*/ 	.short	0x00ff


	//----- nvinfo : EIATTR_MERCURY_ISA_VERSION
	.align		4
        /*0030*/ 	.byte	0x03, 0x5f
        /*0032*/ 	.short	0x0101


	//----- nvinfo : EIATTR_VRC_CTA_INIT_COUNT
	.align		4
        /*0034*/ 	.byte	0x02, 0x4a
	.zero		1
	.zero		1


	//----- nvinfo : EIATTR_EXIT_INSTR_OFFSETS
	.align		4
        /*0038*/ 	.byte	0x04, 0x1c
        /*003a*/ 	.short	(.L_223 - .L_222)


	//   ....[0]....
.L_222:
        /*003c*/ 	.word	0x00000070


	//   ....[1]....
        /*0040*/ 	.word	0x000000c0


	//----- nvinfo : EIATTR_CBANK_PARAM_SIZE
	.align		4
.L_223:
        /*0044*/ 	.byte	0x03, 0x19
        /*0046*/ 	.short	0x000c


	//----- nvinfo : EIATTR_PARAM_CBANK
	.align		4
        /*0048*/ 	.byte	0x04, 0x0a
        /*004a*/ 	.short	(.L_225 - .L_224)
	.align		4
.L_224:
        /*004c*/ 	.word	index@(.nv.constant0.reset_accum)
        /*0050*/ 	.short	0x0380
        /*0052*/ 	.short	0x000c


	//----- nvinfo : EIATTR_SW_WAR
	.align		4
.L_225:
        /*0054*/ 	.byte	0x04, 0x36
        /*0056*/ 	.short	(.L_227 - .L_226)
.L_226:
        /*0058*/ 	.word	0x00000008
.L_227:


//--------------------- .nv.callgraph             --------------------------
	.section	.nv.callgraph,"",@"SHT_CUDA_CALLGRAPH"
	.align	4
	.sectionentsize	8
	.align		4
        /*0000*/ 	.word	0x00000000
	.align		4
        /*0004*/ 	.word	0xffffffff
	.align		4
        /*0008*/ 	.word	index@(print_curand_state_size)
	.align		4
        /*000c*/ 	.word	index@(vprintf)
	.align		4
        /*0010*/ 	.word	index@(generate_rays_test)
	.align		4
        /*0014*/ 	.word	index@(vprintf)
	.align		4
        /*0018*/ 	.word	index@(print_str)
	.align		4
        /*001c*/ 	.word	index@(vprintf)
	.align		4
        /*0020*/ 	.word	0x00000000
	.align		4
        /*0024*/ 	.word	0xfffffffe
	.align		4
        /*0028*/ 	.word	0x00000000
	.align		4
        /*002c*/ 	.word	0xfffffffd
	.align		4
        /*0030*/ 	.word	0x00000000
	.align		4
        /*0034*/ 	.word	0xfffffffc


//--------------------- .nv.constant4             --------------------------
	.section	.nv.constant4,"a",@progbits
	.align	8
	.align		8
.nv.constant4:
        /*0000*/ 	.dword	vprintf
	.align		8
        /*0008*/ 	.dword	precalc_xorwow_matrix
	.align		8
        /*0010*/ 	.dword	precalc_xorwow_offset_matrix
	.align		8
        /*0018*/ 	.dword	mrg32k3aM1
	.align		8
        /*0020*/ 	.dword	mrg32k3aM2
	.align		8
        /*0028*/ 	.dword	mrg32k3aM1SubSeq
	.align		8
        /*0030*/ 	.dword	mrg32k3aM2SubSeq
	.align		8
        /*0038*/ 	.dword	mrg32k3aM1Seq
	.align		8
        /*0040*/ 	.dword	mrg32k3aM2Seq
	.align		8
        /*0048*/ 	.dword	$str
	.align		8
        /*0050*/ 	.dword	$str$1
	.align		8
        /*0058*/ 	.dword	$str$2


//--------------------- .nv.constant3             --------------------------
	.section	.nv.constant3,"a",@progbits
	.align	8
.nv.constant3:
	.type		__cr_lgamma_table,@object
	.size		__cr_lgamma_table,(.L_8 - __cr_lgamma_table)
__cr_lgamma_table:
        /*0000*/ 	.byte	0x00, 0x00, 0x00, 0x00, 0x00, 0x00, 0x00, 0x00, 0x00, 0x00, 0x00, 0x00, 0x00, 0x00, 0x00, 0x00
        /*0010*/ 	.byte	0xef, 0x39, 0xfa, 0xfe, 0x42, 0x2e, 0xe6, 0x3f, 0x02, 0x20, 0x2a, 0xfa, 0x0b, 0xab, 0xfc, 0x3f
        /*0020*/ 	.byte	0xf9, 0x2c, 0x92, 0x7c, 0xa7, 0x6c, 0x09, 0x40, 0xc9, 0x79, 0x44, 0x3c, 0x64, 0x26, 0x13, 0x40
        /*0030*/ 	.byte	0xca, 0x01, 0xcf, 0x3a, 0x27, 0x51, 0x1a, 0x40, 0x30, 0xcc, 0x2d, 0xf3, 0xe1, 0x0c, 0x21, 0x40
        /*0040*/ 	.byte	0x0d, 0xb7, 0xfc, 0x82, 0x8e, 0x35, 0x25, 0x40
.L_8:


//--------------------- .text.print_curand_state_size --------------------------
	.section	.text.print_curand_state_size,"ax",@progbits
	.align	128
        .global         print_curand_state_size
        .type           print_curand_state_size,@function
        .size           print_curand_state_size,(.L_x_210 - print_curand_state_size)
        .other          print_curand_state_size,@"STO_CUDA_ENTRY STV_DEFAULT"
print_curand_state_size:
.text.print_curand_state_size:
[----:B------:R-:W0:Y:S01]  /*0000*/  LDC R1, c[0x0][0x37c] ;  /* 0x0000df00ff017b82 */ /* 0x000e220000000800 */
[----:B------:R-:W-:Y:S02]  /*0010*/  HFMA2 R9, -RZ, RZ, 0, 0 ;  /* 0x00000000ff097431 */ /* 0x000fe400000001ff */
[----:B0-----:R-:W-:Y:S01]  /*0020*/  VIADD R1, R1, 0xfffffff8 ;  /* 0xfffffff801017836 */ /* 0x001fe20000000000 */
[----:B------:R-:W-:Y:S01]  /*0030*/  MOV R0, 0x0 ;  /* 0x0000000000007802 */ /* 0x000fe20000000f00 */
[----:B------:R-:W-:Y:S01]  /*0040*/  IMAD.MOV.U32 R8, RZ, RZ, 0x30 ;  /* 0x00000030ff087424 */ /* 0x000fe200078e00ff */
[----:B------:R-:W0:Y:S02]  /*0050*/  LDCU UR4, c[0x0][0x2f8] ;  /* 0x00005f00ff0477ac */ /* 0x000e240008000800 */
[----:B------:R1:W2:Y:S02]  /*0060*/  LDC.64 R2, c[0x4][R0] ;  /* 0x0100000000027b82 */ /* 0x0002a40000000a00 */
[----:B------:R1:W-:Y:S01]  /*0070*/  STL.64 [R1], R8 ;  /* 0x0000000801007387 */ /* 0x0003e20000100a00 */
[----:B------:R-:W3:Y:S01]  /*0080*/  LDCU.64 UR6, c[0x4][0x58] ;  /* 0x01000b00ff0677ac */ /* 0x000ee20008000a00 */
[----:B------:R-:W4:Y:S01]  /*0090*/  LDCU UR5, c[0x0][0x2fc] ;  /* 0x00005f80ff0577ac */ /* 0x000f220008000800 */
[----:B0-----:R-:W-:Y:S01]  /*00a0*/  IADD3 R6, P0, PT, R1, UR4, RZ ;  /* 0x0000000401067c10 */ /* 0x001fe2000ff1e0ff */
[----:B---3--:R-:W-:Y:S01]  /*00b0*/  IMAD.U32 R4, RZ, RZ, UR6 ;  /* 0x00000006ff047e24 */ /* 0x008fe2000f8e00ff */
[----:B------:R-:W-:-:S03]  /*00c0*/  MOV R5, UR7 ;  /* 0x0000000700057c02 */ /* 0x000fc60008000f00 */
[----:B-1--4-:R-:W-:-:S08]  /*00d0*/  IMAD.X R7, RZ, RZ, UR5, P0 ;  /* 0x00000005ff077e24 */ /* 0x012fd000080e06ff */
[----:B------:R-:W-:-:S07]  /*00e0*/  LEPC R20, `(.L_x_0) ;  /* 0x000000001014794e */ /* 0x000fce0000000000 */
[----:B--2---:R-:W-:Y:S05]  /*00f0*/  CALL.ABS.NOINC R2 ;  /* 0x0000000002007343 */ /* 0x004fea0003c00000 */
.L_x_0:
[----:B------:R-:W-:Y:S05]  /*0100*/  EXIT ;  /* 0x000000000000794d */ /* 0x000fea0003800000 */
.L_x_1:
[----:B------:R-:W-:-:S00]  /*0110*/  BRA `(.L_x_1) ;  /* 0xfffffffc00fc7947 */ /* 0x000fc0000383ffff */
[----:B------:R-:W-:-:S00]  /*0120*/  NOP ;  /* 0x0000000000007918 */ /* 0x000fc00000000000 */
        /* <DEDUP_REMOVED lines=13> */
.L_x_210:


//--------------------- .text.generate_rays_test  --------------------------
	.section	.text.generate_rays_test,"ax",@progbits
	.align	128
        .global         generate_rays_test
        .type           generate_rays_test,@function
        .size           generate_rays_test,(.L_x_211 - generate_rays_test)
        .other          generate_rays_test,@"STO_CUDA_ENTRY STV_DEFAULT"
generate_rays_test:
.text.generate_rays_test:
[----:B------:R-:W0:Y:S01]  /*0000*/  LDC R1, c[0x0][0x37c] ;  /* 0x0000df00ff017b82 */ /* 0x000e220000000800 */
[----:B------:R-:W1:Y:S01]  /*0010*/  S2R R5, SR_TID.Y ;  /* 0x0000000000057919 */ /* 0x000e620000002200 */
[----:B------:R-:W2:Y:S06]  /*0020*/  LDCU UR5, c[0x0][0x2fc] ;  /* 0x00005f80ff0577ac */ /* 0x000eac0008000800 */
[----:B------:R-:W3:Y:S01]  /*0030*/  LDC R3, c[0x0][0x360] ;  /* 0x0000d800ff037b82 */ /* 0x000ee20000000800 */
[----:B0-----:R-:W-:Y:S01]  /*0040*/  VIADD R1, R1, 0xfffffff8 ;  /* 0xfffffff801017836 */ /* 0x001fe20000000000 */
[----:B------:R-:W3:Y:S01]  /*0050*/  S2R R2, SR_TID.X ;  /* 0x0000000000027919 */ /* 0x000ee20000002100 */
[----:B------:R-:W0:Y:S05]  /*0060*/  LDCU UR4, c[0x0][0x2f8] ;  /* 0x00005f00ff0477ac */ /* 0x000e2a0008000800 */
[----:B------:R-:W1:Y:S08]  /*0070*/  S2UR UR7, SR_CTAID.Y ;  /* 0x00000000000779c3 */ /* 0x000e700000002600 */
[----:B------:R-:W1:Y:S01]  /*0080*/  LDC R0, c[0x0][0x364] ;  /* 0x0000d900ff007b82 */ /* 0x000e620000000800 */
[----:B0-----:R-:W-:-:S07]  /*0090*/  IADD3 R6, P1, PT, R1, UR4, RZ ;  /* 0x0000000401067c10 */ /* 0x001fce000ff3e0ff */
[----:B------:R-:W3:Y:S01]  /*00a0*/  S2UR UR6, SR_CTAID.X ;  /* 0x00000000000679c3 */ /* 0x000ee20000002500 */
[----:B--2---:R-:W-:-:S07]  /*00b0*/  IMAD.X R7, RZ, RZ, UR5, P1 ;  /* 0x00000005ff077e24 */ /* 0x004fce00088e06ff */
[----:B------:R-:W0:Y:S01]  /*00c0*/  LDC.64 R8, c[0x0][0x380] ;  /* 0x0000e000ff087b82 */ /* 0x000e220000000a00 */
[----:B-1----:R-:W-:Y:S02]  /*00d0*/  IMAD R0, R0, UR7, R5 ;  /* 0x0000000700007c24 */ /* 0x002fe4000f8e0205 */
[----:B---3--:R-:W-:-:S03]  /*00e0*/  IMAD R3, R3, UR6, R2 ;  /* 0x0000000603037c24 */ /* 0x008fc6000f8e0202 */
[----:B0-----:R-:W-:-:S04]  /*00f0*/  ISETP.GE.AND P0, PT, R0, R9, PT ;  /* 0x000000090000720c */ /* 0x001fc80003f06270 */
[----:B------:R-:W-:-:S13]  /*0100*/  ISETP.GE.OR P0, PT, R3, R8, P0 ;  /* 0x000000080300720c */ /* 0x000fda0000706670 */
[----:B------:R-:W-:Y:S05]  /*0110*/  @P0 EXIT ;  /* 0x000000000000094d */ /* 0x000fea0003800000 */
[-C--:B------:R-:W-:Y:S01]  /*0120*/  IMAD R2, R9, R8.reuse, RZ ;  /* 0x0000000809027224 */ /* 0x080fe200078e02ff */
[----:B------:R-:W-:Y:S01]  /*0130*/  IADD3 R3, PT, PT, -R3, RZ, RZ ;  /* 0x000000ff03037210 */ /* 0x000fe20007ffe1ff */
[----:B------:R-:W-:-:S03]  /*0140*/  IMAD R0, R0, R8, RZ ;  /* 0x0000000800007224 */ /* 0x000fc600078e02ff */
[----:B------:R-:W-:-:S04]  /*0150*/  ISETP.GE.AND P0, PT, R2, 0x1, PT ;  /* 0x000000010200780c */ /* 0x000fc80003f06270 */
[----:B------:R-:W-:-:S13]  /*0160*/  ISETP.NE.OR P0, PT, R0, R3, !P0 ;  /* 0x000000030000720c */ /* 0x000fda0004705670 */
[----:B------:R-:W-:Y:S05]  /*0170*/  @P0 EXIT ;  /* 0x000000000000094d */ /* 0x000fea0003800000 */
[----:B------:R-:W-:Y:S01]  /*0180*/  MOV R0, 0x0 ;  /* 0x0000000000007802 */ /* 0x000fe20000000f00 */
[----:B------:R0:W-:Y:S01]  /*0190*/  STL.64 [R1], R8 ;  /* 0x0000000801007387 */ /* 0x0001e20000100a00 */
[----:B------:R-:W1:Y:S02]  /*01a0*/  LDCU.64 UR4, c[0x4][0x50] ;  /* 0x01000a00ff0477ac */ /* 0x000e640008000a00 */
[----:B------:R0:W2:Y:S01]  /*01b0*/  LDC.64 R2, c[0x4][R0] ;  /* 0x0100000000027b82 */ /* 0x0000a20000000a00 */
[----:B-1----:R-:W-:Y:S01]  /*01c0*/  IMAD.U32 R4, RZ, RZ, UR4 ;  /* 0x00000004ff047e24 */ /* 0x002fe2000f8e00ff */
[----:B0-----:R-:W-:-:S07]  /*01d0*/  MOV R5, UR5 ;  /* 0x0000000500057c02 */ /* 0x001fce0008000f00 */
[----:B------:R-:W-:-:S07]  /*01e0*/  LEPC R20, `(.L_x_2) ;  /* 0x000000001014794e */ /* 0x000fce0000000000 */
[----:B--2---:R-:W-:Y:S05]  /*01f0*/  CALL.ABS.NOINC R2 ;  /* 0x0000000002007343 */ /* 0x004fea0003c00000 */
.L_x_2:
[----:B------:R-:W-:Y:S05]  /*0200*/  EXIT ;  /* 0x000000000000794d */ /* 0x000fea0003800000 */
.L_x_3:
        /* <DEDUP_REMOVED lines=15> */
.L_x_211:


//--------------------- .text.draw_circle         --------------------------
	.section	.text.draw_circle,"ax",@progbits
	.align	128
        .global         draw_circle
        .type           draw_circle,@function
        .size           draw_circle,(.L_x_212 - draw_circle)
        .other          draw_circle,@"STO_CUDA_ENTRY STV_DEFAULT"
draw_circle:
.text.draw_circle:
[----:B------:R-:W-:Y:S01]  /*0000*/  LDC R1, c[0x0][0x37c] ;  /* 0x0000df00ff017b82 */ /* 0x000fe20000000800 */
[----:B------:R-:W0:Y:S07]  /*0010*/  S2R R2, SR_TID.Y ;  /* 0x0000000000027919 */ /* 0x000e2e0000002200 */
[----:B------:R-:W1:Y:S01]  /*0020*/  LDC R0, c[0x0][0x360] ;  /* 0x0000d800ff007b82 */ /* 0x000e620000000800 */
[----:B------:R-:W2:Y:S01]  /*0030*/  LDCU.64 UR6, c[0x0][0x380] ;  /* 0x00007000ff0677ac */ /* 0x000ea20008000a00 */
[----:B------:R-:W1:Y:S06]  /*0040*/  S2R R5, SR_TID.X ;  /* 0x0000000000057919 */ /* 0x000e6c0000002100 */
[----:B------:R-:W0:Y:S08]  /*0050*/  S2UR UR5, SR_CTAID.Y ;  /* 0x00000000000579c3 */ /* 0x000e300000002600 */
[----:B------:R-:W0:Y:S08]  /*0060*/  LDC R3, c[0x0][0x364] ;  /* 0x0000d900ff037b82 */ /* 0x000e300000000800 */
[----:B------:R-:W1:Y:S01]  /*0070*/  S2UR UR4, SR_CTAID.X ;  /* 0x00000000000479c3 */ /* 0x000e620000002500 */
[----:B0-----:R-:W-:-:S05]  /*0080*/  IMAD R3, R3, UR5, R2 ;  /* 0x0000000503037c24 */ /* 0x001fca000f8e0202 */
[----:B--2---:R-:W-:Y:S01]  /*0090*/  ISETP.GE.AND P0, PT, R3, UR7, PT ;  /* 0x0000000703007c0c */ /* 0x004fe2000bf06270 */
[----:B-1----:R-:W-:-:S05]  /*00a0*/  IMAD R0, R0, UR4, R5 ;  /* 0x0000000400007c24 */ /* 0x002fca000f8e0205 */
[----:B------:R-:W-:-:S13]  /*00b0*/  ISETP.GE.OR P0, PT, R0, UR6, P0 ;  /* 0x0000000600007c0c */ /* 0x000fda0008706670 */
[----:B------:R-:W-:Y:S05]  /*00c0*/  @P0 EXIT ;  /* 0x000000000000094d */ /* 0x000fea0003800000 */
[----:B------:R-:W0:Y:S01]  /*00d0*/  LDCU.64 UR4, c[0x0][0x388] ;  /* 0x00007100ff0477ac */ /* 0x000e220008000a00 */
[----:B------:R-:W-:Y:S02]  /*00e0*/  I2FP.F32.U32 R4, R3 ;  /* 0x0000000300047245 */ /* 0x000fe40000201000 */
[----:B------:R-:W-:Y:S01]  /*00f0*/  I2FP.F32.S32 R2, R0 ;  /* 0x0000000000027245 */ /* 0x000fe20000201400 */
[----:B------:R-:W-:Y:S02]  /*0100*/  IMAD R0, R3, UR6, R0 ;  /* 0x0000000603007c24 */ /* 0x000fe4000f8e0200 */
[----:B0-----:R-:W-:Y:S02]  /*0110*/  FADD R4, R4, -UR5 ;  /* 0x8000000504047e21 */ /* 0x001fe40008000000 */
[----:B------:R-:W-:Y:S02]  /*0120*/  FADD R2, R2, -UR4 ;  /* 0x8000000402027e21 */ /* 0x000fe40008000000 */
[----:B------:R-:W-:-:S04]  /*0130*/  FMUL R5, R4, R4 ;  /* 0x0000000404057220 */ /* 0x000fc80000400000 */
[----:B------:R-:W-:-:S05]  /*0140*/  FFMA R5, R2, R2, R5 ;  /* 0x0000000202057223 */ /* 0x000fca0000000005 */
[----:B------:R-:W-:-:S13]  /*0150*/  FSETP.GTU.AND P0, PT, R5, 400, PT ;  /* 0x43c800000500780b */ /* 0x000fda0003f0c000 */
[----:B------:R-:W-:Y:S05]  /*0160*/  @P0 EXIT ;  /* 0x000000000000094d */ /* 0x000fea0003800000 */
[----:B------:R-:W0:Y:S01]  /*0170*/  LDCU.64 UR6, c[0x0][0x390] ;  /* 0x00007200ff0677ac */ /* 0x000e220008000a00 */
[----:B------:R-:W-:Y:S02]  /*0180*/  IMAD R0, R0, 0x3, RZ ;  /* 0x0000000300007824 */ /* 0x000fe400078e02ff */
[----:B------:R-:W-:Y:S01]  /*0190*/  HFMA2 R4, -RZ, RZ, 0, 1.5199184417724609375e-05 ;  /* 0x000000ffff047431 */ /* 0x000fe200000001ff */
[----:B------:R-:W1:Y:S02]  /*01a0*/  LDCU.64 UR4, c[0x0][0x358] ;  /* 0x00006b00ff0477ac */ /* 0x000e640008000a00 */
[----:B0-----:R-:W-:-:S04]  /*01b0*/  IADD3 R2, P0, PT, R0, UR6, RZ ;  /* 0x0000000600027c10 */ /* 0x001fc8000ff1e0ff */
[----:B------:R-:W-:Y:S02]  /*01c0*/  LEA.HI.X.SX32 R3, R0, UR7, 0x1, P0 ;  /* 0x0000000700037c11 */ /* 0x000fe400080f0eff */
[----:B------:R-:W-:-:S03]  /*01d0*/  PRMT R0, R4, 0x7610, R0 ;  /* 0x0000761004007816 */ /* 0x000fc60000000000 */
[----:B-1----:R-:W-:Y:S04]  /*01e0*/  STG.E.U8 desc[UR4][R2.64+0x1], RZ ;  /* 0x000001ff02007986 */ /* 0x002fe8000c101104 */
[----:B------:R-:W-:Y:S04]  /*01f0*/  STG.E.U8 desc[UR4][R2.64], R0 ;  /* 0x0000000002007986 */ /* 0x000fe8000c101104 */
[----:B------:R-:W-:Y:S01]  /*0200*/  STG.E.U8 desc[UR4][R2.64+0x2], RZ ;  /* 0x000002ff02007986 */ /* 0x000fe2000c101104 */
[----:B------:R-:W-:Y:S05]  /*0210*/  EXIT ;  /* 0x000000000000794d */ /* 0x000fea0003800000 */
.L_x_4:
        /* <DEDUP_REMOVED lines=14> */
.L_x_212:


//--------------------- .text.generate_image      --------------------------
	.section	.text.generate_image,"ax",@progbits
	.align	128
        .global         generate_image
        .type           generate_image,@function
        .size           generate_image,(.L_x_213 - generate_image)
        .other          generate_image,@"STO_CUDA_ENTRY STV_DEFAULT"
generate_image:
.text.generate_image:
        /* <DEDUP_REMOVED lines=14> */
[----:B------:R-:W-:Y:S01]  /*00e0*/  IMAD R2, R0, UR6, R5 ;  /* 0x0000000600027c24 */ /* 0x000fe2000f8e0205 */
[----:B------:R-:W-:Y:S01]  /*00f0*/  IADD3 R7, PT, PT, R5, R0, RZ ;  /* 0x0000000005077210 */ /* 0x000fe20007ffe0ff */
[----:B------:R-:W1:Y:S02]  /*0100*/  LDCU.64 UR4, c[0x0][0x358] ;  /* 0x00006b00ff0477ac */ /* 0x000e640008000a00 */
[----:B------:R-:W-:-:S05]  /*0110*/  IMAD R3, R2, 0x3, RZ ;  /* 0x0000000302037824 */ /* 0x000fca00078e02ff */
[----:B0-----:R-:W-:-:S04]  /*0120*/  IADD3 R2, P0, PT, R3, UR8, RZ ;  /* 0x0000000803027c10 */ /* 0x001fc8000ff1e0ff */
[----:B------:R-:W-:-:S05]  /*0130*/  LEA.HI.X.SX32 R3, R3, UR9, 0x1, P0 ;  /* 0x0000000903037c11 */ /* 0x000fca00080f0eff */
[----:B-1----:R-:W-:Y:S04]  /*0140*/  STG.E.U8 desc[UR4][R2.64], R5 ;  /* 0x0000000502007986 */ /* 0x002fe8000c101104 */
[----:B------:R-:W-:Y:S04]  /*0150*/  STG.E.U8 desc[UR4][R2.64+0x1], R0 ;  /* 0x0000010002007986 */ /* 0x000fe8000c101104 */
[----:B------:R-:W-:Y:S01]  /*0160*/  STG.E.U8 desc[UR4][R2.64+0x2], R7 ;  /* 0x0000020702007986 */ /* 0x000fe2000c101104 */
[----:B------:R-:W-:Y:S05]  /*0170*/  EXIT ;  /* 0x000000000000794d */ /* 0x000fea0003800000 */
.L_x_5:
        /* <DEDUP_REMOVED lines=16> */
.L_x_213:


//--------------------- .text.print_str           --------------------------
	.section	.text.print_str,"ax",@progbits
	.align	128
        .global         print_str
        .type           print_str,@function
        .size           print_str,(.L_x_214 - print_str)
        .other          print_str,@"STO_CUDA_ENTRY STV_DEFAULT"
print_str:
.text.print_str:
[----:B------:R-:W0:Y:S08]  /*0000*/  LDC R1, c[0x0][0x37c] ;  /* 0x0000df00ff017b82 */ /* 0x000e300000000800 */
[----:B------:R-:W1:Y:S01]  /*0010*/  LDC.64 R8, c[0x0][0x380] ;  /* 0x0000e000ff087b82 */ /* 0x000e620000000a00 */
[----:B0-----:R-:W-:Y:S01]  /*0020*/  VIADD R1, R1, 0xfffffff8 ;  /* 0xfffffff801017836 */ /* 0x001fe20000000000 */
[----:B------:R-:W-:Y:S01]  /*0030*/  MOV R0, 0x0 ;  /* 0x0000000000007802 */ /* 0x000fe20000000f00 */
[----:B------:R-:W0:Y:S01]  /*0040*/  LDCU UR4, c[0x0][0x2f8] ;  /* 0x00005f00ff0477ac */ /* 0x000e220008000800 */
[----:B------:R-:W2:Y:S04]  /*0050*/  LDCU.64 UR6, c[0x4][0x48] ;  /* 0x01000900ff0677ac */ /* 0x000ea80008000a00 */
[----:B------:R3:W4:Y:S01]  /*0060*/  LDC.64 R2, c[0x4][R0] ;  /* 0x0100000000027b82 */ /* 0x0007220000000a00 */
[----:B------:R-:W5:Y:S01]  /*0070*/  LDCU UR5, c[0x0][0x2fc] ;  /* 0x00005f80ff0577ac */ /* 0x000f620008000800 */
[----:B0-----:R-:W-:Y:S01]  /*0080*/  IADD3 R6, P0, PT, R1, UR4, RZ ;  /* 0x0000000401067c10 */ /* 0x001fe2000ff1e0ff */
[----:B-1----:R3:W-:Y:S01]  /*0090*/  STL.64 [R1], R8 ;  /* 0x0000000801007387 */ /* 0x0027e20000100a00 */
[----:B--2---:R-:W-:Y:S01]  /*00a0*/  IMAD.U32 R4, RZ, RZ, UR6 ;  /* 0x00000006ff047e24 */ /* 0x004fe2000f8e00ff */
[----:B------:R-:W-:-:S02]  /*00b0*/  MOV R5, UR7 ;  /* 0x0000000700057c02 */ /* 0x000fc40008000f00 */
[----:B-----5:R-:W-:-:S08]  /*00c0*/  IMAD.X R7, RZ, RZ, UR5, P0 ;  /* 0x00000005ff077e24 */ /* 0x020fd000080e06ff */
[----:B------:R-:W-:-:S07]  /*00d0*/  LEPC R20, `(.L_x_6) ;  /* 0x000000001014794e */ /* 0x000fce0000000000 */
[----:B---34-:R-:W-:Y:S05]  /*00e0*/  CALL.ABS.NOINC R2 ;  /* 0x0000000002007343 */ /* 0x018fea0003c00000 */
.L_x_6:
[----:B------:R-:W-:Y:S05]  /*00f0*/  EXIT ;  /* 0x000000000000794d */ /* 0x000fea0003800000 */
.L_x_7:
        /* <DEDUP_REMOVED lines=16> */
.L_x_214:


//--------------------- .text.raymarch            --------------------------
	.section	.text.raymarch,"ax",@progbits
	.align	128
        .global         raymarch
        .type           raymarch,@function
        .size           raymarch,(.L_x_206 - raymarch)
        .other          raymarch,@"STO_CUDA_ENTRY STV_DEFAULT"
raymarch:
.text.raymarch:
        /* <DEDUP_REMOVED lines=11> */
[----:B------:R-:W-:Y:S01]  /*00b0*/  ISETP.GE.OR P0, PT, R6, UR6, P0 ;  /* 0x0000000606007c0c */ /* 0x000fe20008706670 */
[----:B------:R-:W-:-:S12]  /*00c0*/  IMAD R6, R3, UR6, R6 ;  /* 0x0000000603067c24 */ /* 0x000fd8000f8e0206 */
[----:B------:R-:W-:Y:S05]  /*00d0*/  @P0 EXIT ;  /* 0x000000000000094d */ /* 0x000fea0003800000 */
[----:B------:R-:W0:Y:S01]  /*00e0*/  LDC.64 R4, c[0x0][0x388] ;  /* 0x0000e200ff047b82 */ /* 0x000e220000000a00 */
[----:B------:R-:W1:Y:S01]  /*00f0*/  LDCU.64 UR4, c[0x0][0x358] ;  /* 0x00006b00ff0477ac */ /* 0x000e620008000a00 */
[----:B------:R-:W-:Y:S01]  /*0100*/  IMAD R3, R6, 0x3, RZ ;  /* 0x0000000306037824 */ /* 0x000fe200078e02ff */
[----:B------:R-:W2:Y:S05]  /*0110*/  LDCU UR6, c[0x0][0x3a0] ;  /* 0x00007400ff0677ac */ /* 0x000eaa0008000800 */
[----:B------:R-:W3:Y:S01]  /*0120*/  LDC.64 R12, c[0x0][0x390] ;  /* 0x0000e400ff0c7b82 */ /* 0x000ee20000000a00 */
[----:B0-----:R-:W-:-:S05]  /*0130*/  IMAD.WIDE R4, R3, 0x4, R4 ;  /* 0x0000000403047825 */ /* 0x001fca00078e0204 */
[----:B-1----:R0:W5:Y:S01]  /*0140*/  LDG.E R7, desc[UR4][R4.64] ;  /* 0x0000000404077981 */ /* 0x002162000c1e1900 */
[----:B---3--:R-:W-:-:S03]  /*0150*/  IMAD.WIDE R12, R3, 0x4, R12 ;  /* 0x00000004030c7825 */ /* 0x008fc600078e020c */
[----:B------:R0:W5:Y:S04]  /*0160*/  LDG.E R0, desc[UR4][R4.64+0x4] ;  /* 0x0000040404007981 */ /* 0x000168000c1e1900 */
[----:B------:R0:W5:Y:S04]  /*0170*/  LDG.E R9, desc[UR4][R4.64+0x8] ;  /* 0x0000080404097981 */ /* 0x000168000c1e1900 */
[----:B------:R0:W5:Y:S04]  /*0180*/  LDG.E R2, desc[UR4][R12.64] ;  /* 0x000000040c027981 */ /* 0x000168000c1e1900 */
[----:B------:R0:W5:Y:S04]  /*0190*/  LDG.E R11, desc[UR4][R12.64+0x4] ;  /* 0x000004040c0b7981 */ /* 0x000168000c1e1900 */
[----:B------:R0:W5:Y:S01]  /*01a0*/  LDG.E R8, desc[UR4][R12.64+0x8] ;  /* 0x000008040c087981 */ /* 0x000162000c1e1900 */
[----:B--2---:R-:W-:-:S09]  /*01b0*/  UISETP.GE.AND UP0, UPT, UR6, 0x1, UPT ;  /* 0x000000010600788c */ /* 0x004fd2000bf06270 */
[----:B0-----:R-:W-:Y:S05]  /*01c0*/  BRA.U !UP0, `(.L_x_8) ;  /* 0x00000011085c7547 */ /* 0x001fea000b800000 */
[----:B------:R-:W-:Y:S01]  /*01d0*/  HFMA2 R10, -RZ, RZ, 0, 0 ;  /* 0x00000000ff0a7431 */ /* 0x000fe200000001ff */
[----:B------:R-:W-:Y:S01]  /*01e0*/  BSSY.RECONVERGENT B0, `(.L_x_9) ;  /* 0x0000111000007945 */ /* 0x000fe20003800200 */
[----:B------:R-:W-:Y:S01]  /*01f0*/  HFMA2 R13, -RZ, RZ, 25.71875, 3664 ;  /* 0x4e6e6b28ff0d7431 */ /* 0x000fe200000001ff */
[----:B------:R-:W-:Y:S01]  /*0200*/  MOV R14, RZ ;  /* 0x000000ff000e7202 */ /* 0x000fe20000000f00 */
[----:B------:R-:W0:Y:S01]  /*0210*/  LDCU UR7, c[0x0][0x3a0] ;  /* 0x00007400ff0777ac */ /* 0x000e220008000800 */
[----:B------:R-:W-:-:S07]  /*0220*/  MOV R12, 0xffffffff ;  /* 0xffffffff000c7802 */ /* 0x000fce0000000f00 */
.L_x_40:
[----:B------:R-:W1:Y:S01]  /*0230*/  LDCU UR6, c[0x0][0x3a0] ;  /* 0x00007400ff0677ac */ /* 0x000e620008000800 */
[----:B------:R-:W-:Y:S02]  /*0240*/  MOV R15, RZ ;  /* 0x000000ff000f7202 */ /* 0x000fe40000000f00 */
[----:B-1----:R-:W-:-:S04]  /*0250*/  MOV R3, UR6 ;  /* 0x0000000600037c02 */ /* 0x002fc80008000f00 */
[----:B------:R-:W-:-:S13]  /*0260*/  ISETP.NE.AND P0, PT, R3, 0x1, PT ;  /* 0x000000010300780c */ /* 0x000fda0003f05270 */
[----:B------:R-:W-:Y:S05]  /*0270*/  @!P0 BRA `(.L_x_10) ;  /* 0x0000000800a48947 */ /* 0x000fea0003800000 */
[----:B------:R-:W-:-:S07]  /*0280*/  MOV R15, RZ ;  /* 0x000000ff000f7202 */ /* 0x000fce0000000f00 */
.L_x_29:
[----:B------:R-:W1:Y:S02]  /*0290*/  LDC.64 R4, c[0x0][0x398] ;  /* 0x0000e600ff047b82 */ /* 0x000e640000000a00 */
[----:B-1----:R-:W-:-:S05]  /*02a0*/  IMAD.WIDE.U32 R30, R15, 0x58, R4 ;  /* 0x000000580f1e7825 */ /* 0x002fca00078e0004 */
[----:B------:R-:W2:Y:S02]  /*02b0*/  LDG.E R3, desc[UR4][R30.64+0x50] ;  /* 0x000050041e037981 */ /* 0x000ea4000c1e1900 */
[----:B--2---:R-:W-:-:S13]  /*02c0*/  ISETP.NE.AND P0, PT, R3, RZ, PT ;  /* 0x000000ff0300720c */ /* 0x004fda0003f05270 */
[----:B------:R-:W-:Y:S05]  /*02d0*/  @!P0 BRA `(.L_x_11) ;  /* 0x0000000400308947 */ /* 0x000fea0003800000 */
[----:B------:R-:W2:Y:S04]  /*02e0*/  LDG.E.64 R28, desc[UR4][R30.64] ;  /* 0x000000041e1c7981 */ /* 0x000ea8000c1e1b00 */
[----:B------:R1:W5:Y:S04]  /*02f0*/  LDG.E.64 R24, desc[UR4][R30.64+0x10] ;  /* 0x000010041e187981 */ /* 0x000368000c1e1b00 */
[----:B------:R1:W5:Y:S01]  /*0300*/  LDG.E.64 R4, desc[UR4][R30.64+0x18] ;  /* 0x000018041e047981 */ /* 0x000362000c1e1b00 */
[----:B--2---:R-:W-:-:S13]  /*0310*/  ISETP.NE.AND P0, PT, R28, RZ, PT ;  /* 0x000000ff1c00720c */ /* 0x004fda0003f05270 */
[----:B-1----:R-:W-:Y:S05]  /*0320*/  @!P0 BRA `(.L_x_12) ;  /* 0x0000000000bc8947 */ /* 0x002fea0003800000 */
[----:B------:R-:W-:Y:S01]  /*0330*/  ISETP.NE.AND P0, PT, R28, 0x1, PT ;  /* 0x000000011c00780c */ /* 0x000fe20003f05270 */
[----:B------:R-:W-:-:S12]  /*0340*/  HFMA2 R16, -RZ, RZ, 25.71875, 3664 ;  /* 0x4e6e6b28ff107431 */ /* 0x000fd800000001ff */
[----:B------:R-:W-:Y:S05]  /*0350*/  @P0 BRA `(.L_x_13) ;  /* 0x0000000400040947 */ /* 0x000fea0003800000 */
[----:B------:R-:W2:Y:S04]  /*0360*/  LDG.E.64 R22, desc[UR4][R30.64+0x28] ;  /* 0x000028041e167981 */ /* 0x000ea8000c1e1b00 */
[----:B------:R-:W3:Y:S04]  /*0370*/  LDG.E.64 R16, desc[UR4][R30.64+0x20] ;  /* 0x000020041e107981 */ /* 0x000ee8000c1e1b00 */
[----:B------:R-:W4:Y:S04]  /*0380*/  LDG.E.64 R20, desc[UR4][R30.64+0x38] ;  /* 0x000038041e147981 */ /* 0x000f28000c1e1b00 */
[----:B------:R-:W4:Y:S04]  /*0390*/  LDG.E.64 R18, desc[UR4][R30.64+0x30] ;  /* 0x000030041e127981 */ /* 0x000f28000c1e1b00 */
[----:B------:R-:W4:Y:S01]  /*03a0*/  LDG.E.64 R26, desc[UR4][R30.64+0x8] ;  /* 0x000008041e1a7981 */ /* 0x000f22000c1e1b00 */
[----:B-----5:R-:W-:Y:S01]  /*03b0*/  FADD R25, R0, -R25 ;  /* 0x8000001900197221 */ /* 0x020fe20000000000 */
[----:B------:R-:W-:Y:S01]  /*03c0*/  FADD R24, R7, -R24 ;  /* 0x8000001807187221 */ /* 0x000fe20000000000 */
[----:B------:R-:W-:Y:S01]  /*03d0*/  FADD R4, R9, -R4 ;  /* 0x8000000409047221 */ /* 0x000fe20000000000 */
[----:B------:R-:W-:Y:S01]  /*03e0*/  BSSY.RECONVERGENT B1, `(.L_x_14) ;  /* 0x0000021000017945 */ /* 0x000fe20003800200 */
[-C--:B--2---:R-:W-:Y:S01]  /*03f0*/  FMUL R23, R23, R25.reuse ;  /* 0x0000001917177220 */ /* 0x084fe20000400000 */
[----:B---3--:R-:W-:-:S03]  /*0400*/  FMUL R16, R16, R25 ;  /* 0x0000001910107220 */ /* 0x008fc60000400000 */
[-C--:B------:R-:W-:Y:S01]  /*0410*/  FFMA R23, R22, R24.reuse, R23 ;  /* 0x0000001816177223 */ /* 0x080fe20000000017 */
[----:B------:R-:W-:Y:S01]  /*0420*/  FFMA R16, R5, R24, R16 ;  /* 0x0000001805107223 */ /* 0x000fe20000000010 */
[----:B----4-:R-:W-:Y:S02]  /*0430*/  FMUL R20, R20, R25 ;  /* 0x0000001914147220 */ /* 0x010fe40000400000 */
[-C--:B------:R-:W-:Y:S01]  /*0440*/  FFMA R23, R18, R4.reuse, R23 ;  /* 0x0000000412177223 */ /* 0x080fe20000000017 */
[----:B------:R-:W-:Y:S01]  /*0450*/  FFMA R16, R17, R4, R16 ;  /* 0x0000000411107223 */ /* 0x000fe20000000010 */
[----:B------:R-:W-:Y:S02]  /*0460*/  FFMA R20, R19, R24, R20 ;  /* 0x0000001813147223 */ /* 0x000fe40000000014 */
[----:B------:R-:W-:Y:S01]  /*0470*/  FADD R23, -R26, |R23| ;  /* 0x400000171a177221 */ /* 0x000fe20000000100 */
[----:B------:R-:W-:Y:S01]  /*0480*/  FADD R16, -R29, |R16| ;  /* 0x400000101d107221 */ /* 0x000fe20000000100 */
[----:B------:R-:W-:-:S03]  /*0490*/  FFMA R20, R21, R4, R20 ;  /* 0x0000000415147223 */ /* 0x000fc60000000014 */
[----:B------:R-:W-:Y:S01]  /*04a0*/  FMNMX R4, RZ, R23, !PT ;  /* 0x00000017ff047209 */ /* 0x000fe20007800000 */
[----:B------:R-:W-:Y:S01]  /*04b0*/  FADD R20, -R27, |R20| ;  /* 0x400000141b147221 */ /* 0x000fe20000000100 */
[----:B------:R-:W-:-:S03]  /*04c0*/  FMNMX R3, RZ, R16, !PT ;  /* 0x00000010ff037209 */ /* 0x000fc60007800000 */
[----:B------:R-:W-:Y:S01]  /*04d0*/  FMUL R18, R4, R4 ;  /* 0x0000000404127220 */ /* 0x000fe20000400000 */
[-C--:B------:R-:W-:Y:S02]  /*04e0*/  FMNMX R4, RZ, R20.reuse, !PT ;  /* 0x00000014ff047209 */ /* 0x080fe40007800000 */
[----:B------:R-:W-:Y:S01]  /*04f0*/  FMNMX3 R16, R23, R20, R16, !PT ;  /* 0x0000001417107276 */ /* 0x000fe20007800010 */
[----:B------:R-:W-:-:S03]  /*0500*/  FFMA R3, R3, R3, R18 ;  /* 0x0000000303037223 */ /* 0x000fc60000000012 */
[----:B------:R-:W-:Y:S01]  /*0510*/  FMNMX R17, RZ, R16, PT ;  /* 0x00000010ff117209 */ /* 0x000fe20003800000 */
[----:B------:R-:W-:-:S04]  /*0520*/  FFMA R3, R4, R4, R3 ;  /* 0x0000000404037223 */ /* 0x000fc80000000003 */
[----:B------:R1:W2:Y:S01]  /*0530*/  MUFU.RSQ R4, R3 ;  /* 0x0000000300047308 */ /* 0x0002a20000001400 */
[----:B------:R-:W-:-:S04]  /*0540*/  IADD3 R5, PT, PT, R3, -0xd000000, RZ ;  /* 0xf300000003057810 */ /* 0x000fc80007ffe0ff */
[----:B------:R-:W-:-:S13]  /*0550*/  ISETP.GT.U32.AND P0, PT, R5, 0x727fffff, PT ;  /* 0x727fffff0500780c */ /* 0x000fda0003f04070 */
[----:B-12---:R-:W-:Y:S05]  /*0560*/  @!P0 BRA `(.L_x_15) ;  /* 0x0000000000108947 */ /* 0x006fea0003800000 */
[----:B------:R-:W-:-:S07]  /*0570*/  MOV R4, 0x590 ;  /* 0x0000059000047802 */ /* 0x000fce0000000f00 */
[----:B0-----:R-:W-:Y:S05]  /*0580*/  CALL.REL.NOINC `($__internal_1_$__cuda_sm20_sqrt_rn_f32_slowpath) ;  /* 0x0000005000b87944 */ /* 0x001fea0003c00000 */
[----:B------:R-:W-:Y:S01]  /*0590*/  MOV R16, R3 ;  /* 0x0000000300107202 */ /* 0x000fe20000000f00 */
[----:B------:R-:W-:Y:S06]  /*05a0*/  BRA `(.L_x_16) ;  /* 0x0000000000107947 */ /* 0x000fec0003800000 */
.L_x_15:
[----:B------:R-:W-:Y:S01]  /*05b0*/  FMUL.FTZ R16, R3, R4 ;  /* 0x0000000403107220 */ /* 0x000fe20000410000 */
[----:B------:R-:W-:-:S03]  /*05c0*/  FMUL.FTZ R4, R4, 0.5 ;  /* 0x3f00000004047820 */ /* 0x000fc60000410000 */
[----:B------:R-:W-:-:S04]  /*05d0*/  FFMA R3, -R16, R16, R3 ;  /* 0x0000001010037223 */ /* 0x000fc80000000103 */
[----:B------:R-:W-:-:S07]  /*05e0*/  FFMA R16, R3, R4, R16 ;  /* 0x0000000403107223 */ /* 0x000fce0000000010 */
.L_x_16:
[----:B0-----:R-:W-:Y:S05]  /*05f0*/  BSYNC.RECONVERGENT B1 ;  /* 0x0000000000017941 */ /* 0x001fea0003800200 */
.L_x_14:
[----:B------:R-:W-:Y:S01]  /*0600*/  FADD R16, R17, R16 ;  /* 0x0000001011107221 */ /* 0x000fe20000000000 */
[----:B------:R-:W-:Y:S06]  /*0610*/  BRA `(.L_x_13) ;  /* 0x0000000000547947 */ /* 0x000fec0003800000 */
.L_x_12:
[----:B-----5:R-:W-:Y:S01]  /*0620*/  FADD R25, -R0, R25 ;  /* 0x0000001900197221 */ /* 0x020fe20000000100 */
[----:B------:R-:W-:Y:S01]  /*0630*/  FADD R24, -R7, R24 ;  /* 0x0000001807187221 */ /* 0x000fe20000000100 */
[----:B------:R-:W-:Y:S01]  /*0640*/  FADD R4, -R9, R4 ;  /* 0x0000000409047221 */ /* 0x000fe20000000100 */
[----:B------:R-:W-:Y:S01]  /*0650*/  BSSY.RECONVERGENT B1, `(.L_x_17) ;  /* 0x0000010000017945 */ /* 0x000fe20003800200 */
[----:B------:R-:W-:-:S04]  /*0660*/  FMUL R25, R25, R25 ;  /* 0x0000001919197220 */ /* 0x000fc80000400000 */
[----:B------:R-:W-:-:S04]  /*0670*/  FFMA R25, R24, R24, R25 ;  /* 0x0000001818197223 */ /* 0x000fc80000000019 */
        /* <DEDUP_REMOVED lines=9> */
.L_x_18:
[----:B------:R-:W-:Y:S01]  /*0710*/  FMUL.FTZ R16, R3, R4 ;  /* 0x0000000403107220 */ /* 0x000fe20000410000 */
[----:B------:R-:W-:-:S03]  /*0720*/  FMUL.FTZ R4, R4, 0.5 ;  /* 0x3f00000004047820 */ /* 0x000fc60000410000 */
[----:B------:R-:W-:-:S04]  /*0730*/  FFMA R3, -R16, R16, R3 ;  /* 0x0000001010037223 */ /* 0x000fc80000000103 */
[----:B------:R-:W-:-:S07]  /*0740*/  FFMA R16, R3, R4, R16 ;  /* 0x0000000403107223 */ /* 0x000fce0000000010 */
.L_x_19:
[----:B0-----:R-:W-:Y:S05]  /*0750*/  BSYNC.RECONVERGENT B1 ;  /* 0x0000000000017941 */ /* 0x001fea0003800200 */
.L_x_17:
[----:B------:R-:W-:-:S07]  /*0760*/  FADD R16, -R29, R16 ;  /* 0x000000101d107221 */ /* 0x000fce0000000100 */
.L_x_13:
[----:B------:R-:W-:-:S04]  /*0770*/  FSETP.GEU.AND P0, PT, R16, R13, PT ;  /* 0x0000000d1000720b */ /* 0x000fc80003f0e000 */
[----:B------:R-:W-:Y:S02]  /*0780*/  FSEL R13, R16, R13, !P0 ;  /* 0x0000000d100d7208 */ /* 0x000fe40004000000 */
[----:B------:R-:W-:-:S07]  /*0790*/  SEL R12, R15, R12, !P0 ;  /* 0x0000000c0f0c7207 */ /* 0x000fce0004000000 */
.L_x_11:
[----:B-----5:R-:W1:Y:S02]  /*07a0*/  LDC.64 R4, c[0x0][0x398] ;  /* 0x0000e600ff047b82 */ /* 0x020e640000000a00 */
        /* <DEDUP_REMOVED lines=49> */
.L_x_24:
[----:B------:R-:W-:Y:S01]  /*0ac0*/  FMUL.FTZ R16, R3, R4 ;  /* 0x0000000403107220 */ /* 0x000fe20000410000 */
[----:B------:R-:W-:-:S03]  /*0ad0*/  FMUL.FTZ R4, R4, 0.5 ;  /* 0x3f00000004047820 */ /* 0x000fc60000410000 */
[----:B------:R-:W-:-:S04]  /*0ae0*/  FFMA R3, -R16, R16, R3 ;  /* 0x0000001010037223 */ /* 0x000fc80000000103 */
[----:B------:R-:W-:-:S07]  /*0af0*/  FFMA R16, R3, R4, R16 ;  /* 0x0000000403107223 */ /* 0x000fce0000000010 */
.L_x_25:
[----:B0-----:R-:W-:Y:S05]  /*0b00*/  BSYNC.RECONVERGENT B1 ;  /* 0x0000000000017941 */ /* 0x001fea0003800200 */
.L_x_23:
[----:B------:R-:W-:Y:S01]  /*0b10*/  FADD R16, R17, R16 ;  /* 0x0000001011107221 */ /* 0x000fe20000000000 */
[----:B------:R-:W-:Y:S06]  /*0b20*/  BRA `(.L_x_22) ;  /* 0x0000000000547947 */ /* 0x000fec0003800000 */
.L_x_21:
        /* <DEDUP_REMOVED lines=15> */
.L_x_27:
[----:B------:R-:W-:Y:S01]  /*0c20*/  FMUL.FTZ R16, R3, R4 ;  /* 0x0000000403107220 */ /* 0x000fe20000410000 */
[----:B------:R-:W-:-:S03]  /*0c30*/  FMUL.FTZ R4, R4, 0.5 ;  /* 0x3f00000004047820 */ /* 0x000fc60000410000 */
[----:B------:R-:W-:-:S04]  /*0c40*/  FFMA R3, -R16, R16, R3 ;  /* 0x0000001010037223 */ /* 0x000fc80000000103 */
[----:B------:R-:W-:-:S07]  /*0c50*/  FFMA R16, R3, R4, R16 ;  /* 0x0000000403107223 */ /* 0x000fce0000000010 */
.L_x_28:
[----:B0-----:R-:W-:Y:S05]  /*0c60*/  BSYNC.RECONVERGENT B1 ;  /* 0x0000000000017941 */ /* 0x001fea0003800200 */
.L_x_26:
[----:B------:R-:W-:-:S07]  /*0c70*/  FADD R16, -R29, R16 ;  /* 0x000000101d107221 */ /* 0x000fce0000000100 */
.L_x_22:
[----:B------:R-:W-:-:S04]  /*0c80*/  FSETP.GEU.AND P0, PT, R16, R13, PT ;  /* 0x0000000d1000720b */ /* 0x000fc80003f0e000 */
[----:B------:R-:W-:-:S09]  /*0c90*/  FSEL R13, R16, R13, !P0 ;  /* 0x0000000d100d7208 */ /* 0x000fd20004000000 */
[----:B------:R-:W-:-:S07]  /*0ca0*/  @!P0 IADD3 R12, PT, PT, R15, 0x1, RZ ;  /* 0x000000010f0c8810 */ /* 0x000fce0007ffe0ff */
.L_x_20:
[----:B0-----:R-:W-:Y:S02]  /*0cb0*/  MOV R3, UR7 ;  /* 0x0000000700037c02 */ /* 0x001fe40008000f00 */
[----:B------:R-:W-:Y:S02]  /*0cc0*/  IADD3 R15, PT, PT, R15, 0x2, RZ ;  /* 0x000000020f0f7810 */ /* 0x000fe40007ffe0ff */
[----:B-----5:R-:W-:-:S04]  /*0cd0*/  LOP3.LUT R4, R3, 0x7ffffffe, RZ, 0xc0, !PT ;  /* 0x7ffffffe03047812 */ /* 0x020fc800078ec0ff */
[----:B------:R-:W-:-:S13]  /*0ce0*/  ISETP.NE.AND P0, PT, R15, R4, PT ;  /* 0x000000040f00720c */ /* 0x000fda0003f05270 */
[----:B------:R-:W-:Y:S05]  /*0cf0*/  @P0 BRA `(.L_x_29) ;  /* 0xfffffff400640947 */ /* 0x000fea000383ffff */
[----:B------:R-:W-:-:S07]  /*0d00*/  MOV R15, R4 ;  /* 0x00000004000f7202 */ /* 0x000fce0000000f00 */
.L_x_10:
[----:B------:R-:W-:-:S04]  /*0d10*/  LOP3.LUT R3, R3, 0x1, RZ, 0xc0, !PT ;  /* 0x0000000103037812 */ /* 0x000fc800078ec0ff */
[----:B------:R-:W-:-:S13]  /*0d20*/  ISETP.NE.U32.AND P0, PT, R3, 0x1, PT ;  /* 0x000000010300780c */ /* 0x000fda0003f05070 */
[----:B------:R-:W-:Y:S05]  /*0d30*/  @P0 BRA `(.L_x_30) ;  /* 0x0000000400440947 */ /* 0x000fea0003800000 */
        /* <DEDUP_REMOVED lines=50> */
.L_x_34:
[----:B------:R-:W-:Y:S01]  /*1060*/  FMUL.FTZ R16, R3, R4 ;  /* 0x0000000403107220 */ /* 0x000fe20000410000 */
[----:B------:R-:W-:-:S03]  /*1070*/  FMUL.FTZ R4, R4, 0.5 ;  /* 0x3f00000004047820 */ /* 0x000fc60000410000 */
[----:B------:R-:W-:-:S04]  /*1080*/  FFMA R3, -R16, R16, R3 ;  /* 0x0000001010037223 */ /* 0x000fc80000000103 */
[----:B------:R-:W-:-:S07]  /*1090*/  FFMA R16, R3, R4, R16 ;  /* 0x0000000403107223 */ /* 0x000fce0000000010 */
.L_x_35:
[----:B0-----:R-:W-:Y:S05]  /*10a0*/  BSYNC.RECONVERGENT B1 ;  /* 0x0000000000017941 */ /* 0x001fea0003800200 */
.L_x_33:
[----:B------:R-:W-:Y:S01]  /*10b0*/  FADD R16, R17, R16 ;  /* 0x0000001011107221 */ /* 0x000fe20000000000 */
[----:B------:R-:W-:Y:S06]  /*10c0*/  BRA `(.L_x_32) ;  /* 0x0000000000547947 */ /* 0x000fec0003800000 */
.L_x_31:
        /* <DEDUP_REMOVED lines=15> */
.L_x_37:
[----:B------:R-:W-:Y:S01]  /*11c0*/  FMUL.FTZ R16, R3, R4 ;  /* 0x0000000403107220 */ /* 0x000fe20000410000 */
[----:B------:R-:W-:-:S03]  /*11d0*/  FMUL.FTZ R4, R4, 0.5 ;  /* 0x3f00000004047820 */ /* 0x000fc60000410000 */
[----:B------:R-:W-:-:S04]  /*11e0*/  FFMA R3, -R16, R16, R3 ;  /* 0x0000001010037223 */ /* 0x000fc80000000103 */
[----:B------:R-:W-:-:S07]  /*11f0*/  FFMA R16, R3, R4, R16 ;  /* 0x0000000403107223 */ /* 0x000fce0000000010 */
.L_x_38:
[----:B0-----:R-:W-:Y:S05]  /*1200*/  BSYNC.RECONVERGENT B1 ;  /* 0x0000000000017941 */ /* 0x001fea0003800200 */
.L_x_36:
[----:B------:R-:W-:-:S07]  /*1210*/  FADD R16, -R29, R16 ;  /* 0x000000101d107221 */ /* 0x000fce0000000100 */
.L_x_32:
[----:B------:R-:W-:-:S04]  /*1220*/  FSETP.GEU.AND P0, PT, R16, R13, PT ;  /* 0x0000000d1000720b */ /* 0x000fc80003f0e000 */
[----:B------:R-:W-:Y:S02]  /*1230*/  SEL R12, R15, R12, !P0 ;  /* 0x0000000c0f0c7207 */ /* 0x000fe40004000000 */
[----:B------:R-:W-:-:S07]  /*1240*/  FSEL R13, R16, R13, !P0 ;  /* 0x0000000d100d7208 */ /* 0x000fce0004000000 */
.L_x_30:
[----:B------:R-:W-:-:S04]  /*1250*/  FSETP.GT.AND P0, PT, R10, 6, PT ;  /* 0x40c000000a00780b */ /* 0x000fc80003f04000 */
[----:B------:R-:W-:-:S13]  /*1260*/  FSETP.LT.OR P0, PT, R13, 9.9999997473787516356e-05, P0 ;  /* 0x38d1b7170d00780b */ /* 0x000fda0000701400 */
[----:B------:R-:W-:Y:S05]  /*1270*/  @P0 BRA `(.L_x_39) ;  /* 0x00000000001c0947 */ /* 0x000fea0003800000 */
[----:B------:R-:W-:Y:S02]  /*1280*/  VIADD R14, R14, 0x1 ;  /* 0x000000010e0e7836 */ /* 0x000fe40000000000 */
[-C--:B-----5:R-:W-:Y:S01]  /*1290*/  FFMA R7, R2, R13.reuse, R7 ;  /* 0x0000000d02077223 */ /* 0x0a0fe20000000007 */
[-C--:B------:R-:W-:Y:S01]  /*12a0*/  FFMA R0, R11, R13.reuse, R0 ;  /* 0x0000000d0b007223 */ /* 0x080fe20000000000 */
[----:B------:R-:W-:Y:S01]  /*12b0*/  FFMA R9, R8, R13, R9 ;  /* 0x0000000d08097223 */ /* 0x000fe20000000009 */
[----:B------:R-:W-:Y:S01]  /*12c0*/  FADD R10, R13, R10 ;  /* 0x0000000a0d0a7221 */ /* 0x000fe20000000000 */
[----:B------:R-:W-:-:S13]  /*12d0*/  ISETP.NE.AND P0, PT, R14, 0x64, PT ;  /* 0x000000640e00780c */ /* 0x000fda0003f05270 */
[----:B------:R-:W-:Y:S05]  /*12e0*/  @P0 BRA `(.L_x_40) ;  /* 0xffffffec00d00947 */ /* 0x000fea000383ffff */
.L_x_39:
[----:B0-----:R-:W-:Y:S05]  /*12f0*/  BSYNC.RECONVERGENT B0 ;  /* 0x0000000000007941 */ /* 0x001fea0003800200 */
.L_x_9:
[----:B------:R-:W-:Y:S02]  /*1300*/  FSETP.GT.AND P0, PT, R13, 9.9999997473787516356e-05, PT ;  /* 0x38d1b7170d00780b */ /* 0x000fe40003f04000 */
[----:B------:R-:W-:Y:S02]  /*1310*/  SHF.R.S32.HI R13, RZ, 0x1f, R12 ;  /* 0x0000001fff0d7819 */ /* 0x000fe4000001140c */
[----:B-----5:R-:W-:Y:S01]  /*1320*/  MOV R5, R9 ;  /* 0x0000000900057202 */ /* 0x020fe20000000f00 */
[----:B------:R-:W-:Y:S08]  /*1330*/  BRA `(.L_x_41) ;  /* 0x0000000000187947 */ /* 0x000ff00003800000 */
.L_x_8:
[----:B------:R-:W-:Y:S01]  /*1340*/  PLOP3.LUT P0, PT, PT, PT, PT, 0x80, 0x8 ;  /* 0x000000000008781c */ /* 0x000fe20003f0f070 */
[----:B-----5:R-:W-:Y:S01]  /*1350*/  FFMA R7, R2, 1.00000000000000000000e+09, R7 ;  /* 0x4e6e6b2802077823 */ /* 0x020fe20000000007 */
[----:B------:R-:W-:Y:S01]  /*1360*/  FFMA R0, R11, 1.00000000000000000000e+09, R0 ;  /* 0x4e6e6b280b007823 */ /* 0x000fe20000000000 */
[----:B------:R-:W-:Y:S01]  /*1370*/  FFMA R5, R8, 1.00000000000000000000e+09, R9 ;  /* 0x4e6e6b2808057823 */ /* 0x000fe20000000009 */
[----:B------:R-:W-:Y:S02]  /*1380*/  MOV R12, 0xffffffff ;  /* 0xffffffff000c7802 */ /* 0x000fe40000000f00 */
[----:B------:R-:W-:-:S07]  /*1390*/  MOV R13, 0xffffffff ;  /* 0xffffffff000d7802 */ /* 0x000fce0000000f00 */
.L_x_41:
[----:B------:R-:W-:Y:S01]  /*13a0*/  BSSY.RECONVERGENT B1, `(.L_x_42) ;  /* 0x0000399000017945 */ /* 0x000fe20003800200 */
[----:B------:R-:W-:Y:S01]  /*13b0*/  HFMA2 R14, -RZ, RZ, 0, 0 ;  /* 0x00000000ff0e7431 */ /* 0x000fe200000001ff */
[----:B------:R-:W-:Y:S02]  /*13c0*/  CS2R R8, SRZ ;  /* 0x0000000000087805 */ /* 0x000fe4000001ff00 */
[----:B------:R-:W-:Y:S05]  /*13d0*/  @P0 BRA `(.L_x_43) ;  /* 0x0000003800540947 */ /* 0x000fea0003800000 */
[----:B------:R-:W0:Y:S01]  /*13e0*/  LDC.64 R2, c[0x0][0x398] ;  /* 0x0000e600ff027b82 */ /* 0x000e220000000a00 */
[----:B------:R-:W-:Y:S02]  /*13f0*/  IMAD R9, R13, 0x58, RZ ;  /* 0x000000580d097824 */ /* 0x000fe400078e02ff */
[----:B0-----:R-:W-:-:S05]  /*1400*/  IMAD.WIDE.U32 R12, R12, 0x58, R2 ;  /* 0x000000580c0c7825 */ /* 0x001fca00078e0002 */
[----:B------:R-:W-:-:S05]  /*1410*/  IADD3 R13, PT, PT, R13, R9, RZ ;  /* 0x000000090d0d7210 */ /* 0x000fca0007ffe0ff */
[----:B------:R-:W2:Y:S04]  /*1420*/  LDG.E.64 R30, desc[UR4][R12.64] ;  /* 0x000000040c1e7981 */ /* 0x000ea8000c1e1b00 */
[----:B------:R0:W5:Y:S04]  /*1430*/  LDG.E.64 R28, desc[UR4][R12.64+0x40] ;  /* 0x000040040c1c7981 */ /* 0x000168000c1e1b00 */
[----:B------:R0:W5:Y:S04]  /*1440*/  LDG.E.64 R2, desc[UR4][R12.64+0x10] ;  /* 0x000010040c027981 */ /* 0x000168000c1e1b00 */
[----:B------:R0:W5:Y:S04]  /*1450*/  LDG.E.64 R26, desc[UR4][R12.64+0x18] ;  /* 0x000018040c1a7981 */ /* 0x000168000c1e1b00 */
[----:B------:R0:W5:Y:S04]  /*1460*/  LDG.E.64 R24, desc[UR4][R12.64+0x20] ;  /* 0x000020040c187981 */ /* 0x000168000c1e1b00 */
[----:B------:R0:W5:Y:S04]  /*1470*/  LDG.E.64 R22, desc[UR4][R12.64+0x28] ;  /* 0x000028040c167981 */ /* 0x000168000c1e1b00 */
[----:B------:R0:W5:Y:S04]  /*1480*/  LDG.E.64 R20, desc[UR4][R12.64+0x30] ;  /* 0x000030040c147981 */ /* 0x000168000c1e1b00 */
[----:B------:R0:W5:Y:S04]  /*1490*/  LDG.E.64 R18, desc[UR4][R12.64+0x38] ;  /* 0x000038040c127981 */ /* 0x000168000c1e1b00 */
[----:B------:R0:W5:Y:S01]  /*14a0*/  LDG.E.64 R16, desc[UR4][R12.64+0x48] ;  /* 0x000048040c107981 */ /* 0x000162000c1e1b00 */
[----:B------:R-:W-:Y:S01]  /*14b0*/  BSSY.RECONVERGENT B0, `(.L_x_44) ;  /* 0x000037d000007945 */ /* 0x000fe20003800200 */
[----:B--2---:R-:W-:-:S13]  /*14c0*/  ISETP.NE.AND P0, PT, R30, 0x1, PT ;  /* 0x000000011e00780c */ /* 0x004fda0003f05270 */
[----:B0-----:R-:W-:Y:S05]  /*14d0*/  @!P0 BRA `(.L_x_45) ;  /* 0x0000001000f88947 */ /* 0x001fea0003800000 */
[----:B------:R-:W-:-:S13]  /*14e0*/  ISETP.NE.AND P0, PT, R30, RZ, PT ;  /* 0x000000ff1e00720c */ /* 0x000fda0003f05270 */
[----:B------:R-:W-:Y:S05]  /*14f0*/  @P0 BRA `(.L_x_46) ;  /* 0x0000003400e00947 */ /* 0x000fea0003800000 */
[----:B-----5:R-:W-:Y:S01]  /*1500*/  FADD R0, -R3, R0 ;  /* 0x0000000003007221 */ /* 0x020fe20000000100 */
[----:B------:R-:W-:Y:S01]  /*1510*/  FADD R2, -R2, R7 ;  /* 0x0000000702027221 */ /* 0x000fe20000000100 */
[----:B------:R-:W-:Y:S01]  /*1520*/  FADD R8, -R26, R5 ;  /* 0x000000051a087221 */ /* 0x000fe20000000100 */
[----:B------:R-:W-:Y:S01]  /*1530*/  BSSY.RECONVERGENT B2, `(.L_x_47) ;  /* 0x0000011000027945 */ /* 0x000fe20003800200 */
[----:B------:R-:W-:-:S04]  /*1540*/  FMUL R3, R0, R0 ;  /* 0x0000000000037220 */ /* 0x000fc80000400000 */
[----:B------:R-:W-:-:S04]  /*1550*/  FFMA R3, R2, R2, R3 ;  /* 0x0000000202037223 */ /* 0x000fc80000000003 */
[----:B------:R-:W-:-:S04]  /*1560*/  FFMA R4, R8, R8, R3 ;  /* 0x0000000808047223 */ /* 0x000fc80000000003 */
[----:B------:R0:W1:Y:S01]  /*1570*/  MUFU.RSQ R3, R4 ;  /* 0x0000000400037308 */ /* 0x0000620000001400 */
[----:B------:R-:W-:-:S04]  /*1580*/  IADD3 R5, PT, PT, R4, -0xd000000, RZ ;  /* 0xf300000004057810 */ /* 0x000fc80007ffe0ff */
[----:B------:R-:W-:-:S13]  /*1590*/  ISETP.GT.U32.AND P0, PT, R5, 0x727fffff, PT ;  /* 0x727fffff0500780c */ /* 0x000fda0003f04070 */
[----:B01----:R-:W-:Y:S05]  /*15a0*/  @!P0 BRA `(.L_x_48) ;  /* 0x0000000000148947 */ /* 0x003fea0003800000 */
[----:B------:R-:W-:Y:S02]  /*15b0*/  MOV R3, R4 ;  /* 0x0000000400037202 */ /* 0x000fe40000000f00 */
[----:B------:R-:W-:-:S07]  /*15c0*/  MOV R4, 0x15e0 ;  /* 0x000015e000047802 */ /* 0x000fce0000000f00 */
[----:B------:R-:W-:Y:S05]  /*15d0*/  CALL.REL.NOINC `($__internal_1_$__cuda_sm20_sqrt_rn_f32_slowpath) ;  /* 0x0000004000a47944 */ /* 0x000fea0003c00000 */
[----:B------:R-:W-:Y:S01]  /*15e0*/  MOV R7, R3 ;  /* 0x0000000300077202 */ /* 0x000fe20000000f00 */
[----:B------:R-:W-:Y:S06]  /*15f0*/  BRA `(.L_x_49) ;  /* 0x0000000000107947 */ /* 0x000fec0003800000 */
.L_x_48:
[----:B------:R-:W-:Y:S01]  /*1600*/  FMUL.FTZ R7, R4, R3 ;  /* 0x0000000304077220 */ /* 0x000fe20000410000 */
[----:B------:R-:W-:-:S03]  /*1610*/  FMUL.FTZ R3, R3, 0.5 ;  /* 0x3f00000003037820 */ /* 0x000fc60000410000 */
[----:B------:R-:W-:-:S04]  /*1620*/  FFMA R4, -R7, R7, R4 ;  /* 0x0000000707047223 */ /* 0x000fc80000000104 */
[----:B------:R-:W-:-:S07]  /*1630*/  FFMA R7, R4, R3, R7 ;  /* 0x0000000304077223 */ /* 0x000fce0000000007 */
.L_x_49:
[----:B------:R-:W-:Y:S05]  /*1640*/  BSYNC.RECONVERGENT B2 ;  /* 0x0000000000027941 */ /* 0x000fea0003800200 */
.L_x_47:
[----:B------:R-:W-:Y:S01]  /*1650*/  FSETP.GT.AND P0, PT, R7, RZ, PT ;  /* 0x000000ff0700720b */ /* 0x000fe20003f04000 */
[----:B------:R-:W-:Y:S01]  /*1660*/  BSSY.RECONVERGENT B4, `(.L_x_50) ;  /* 0x0000031000047945 */ /* 0x000fe20003800200 */
[----:B------:R-:W-:Y:S01]  /*1670*/  HFMA2 R10, -RZ, RZ, 0, 0 ;  /* 0x00000000ff0a7431 */ /* 0x000fe200000001ff */
[----:B------:R-:W-:Y:S01]  /*1680*/  MOV R3, RZ ;  /* 0x000000ff00037202 */ /* 0x000fe20000000f00 */
[----:B------:R-:W-:-:S09]  /*1690*/  HFMA2 R4, -RZ, RZ, 0, 0 ;  /* 0x00000000ff047431 */ /* 0x000fd200000001ff */
[----:B------:R-:W-:Y:S05]  /*16a0*/  @!P0 BRA `(.L_x_51) ;  /* 0x0000000000b08947 */ /* 0x000fea0003800000 */
[----:B------:R-:W0:Y:S01]  /*16b0*/  MUFU.RCP R4, R7 ;  /* 0x0000000700047308 */ /* 0x000e220000001000 */
[----:B------:R-:W-:Y:S07]  /*16c0*/  BSSY.RECONVERGENT B5, `(.L_x_52) ;  /* 0x000000c000057945 */ /* 0x000fee0003800200 */
[----:B------:R-:W1:Y:S01]  /*16d0*/  FCHK P0, R2, R7 ;  /* 0x0000000702007302 */ /* 0x000e620000000000 */
[----:B0-----:R-:W-:-:S04]  /*16e0*/  FFMA R3, R4, -R7, 1 ;  /* 0x3f80000004037423 */ /* 0x001fc80000000807 */
[----:B------:R-:W-:-:S04]  /*16f0*/  FFMA R3, R4, R3, R4 ;  /* 0x0000000304037223 */ /* 0x000fc80000000004 */
[----:B------:R-:W-:-:S04]  /*1700*/  FFMA R4, R2, R3, RZ ;  /* 0x0000000302047223 */ /* 0x000fc800000000ff */
[----:B------:R-:W-:-:S04]  /*1710*/  FFMA R5, R4, -R7, R2 ;  /* 0x8000000704057223 */ /* 0x000fc80000000002 */
[----:B------:R-:W-:Y:S01]  /*1720*/  FFMA R4, R3, R5, R4 ;  /* 0x0000000503047223 */ /* 0x000fe20000000004 */
[----:B-1----:R-:W-:Y:S06]  /*1730*/  @!P0 BRA `(.L_x_53) ;  /* 0x0000000000108947 */ /* 0x002fec0003800000 */
[----:B------:R-:W-:Y:S02]  /*1740*/  MOV R5, R2 ;  /* 0x0000000200057202 */ /* 0x000fe40000000f00 */
[----:B------:R-:W-:Y:S02]  /*1750*/  MOV R4, R7 ;  /* 0x0000000700047202 */ /* 0x000fe40000000f00 */
[----:B------:R-:W-:-:S07]  /*1760*/  MOV R12, 0x1780 ;  /* 0x00001780000c7802 */ /* 0x000fce0000000f00 */
[----:B------:R-:W-:Y:S05]  /*1770*/  CALL.REL.NOINC `($__internal_2_$__cuda_sm3x_div_rn_noftz_f32_slowpath) ;  /* 0x0000004000947944 */ /* 0x000fea0003c00000 */
.L_x_53:
[----:B------:R-:W-:Y:S05]  /*1780*/  BSYNC.RECONVERGENT B5 ;  /* 0x0000000000057941 */ /* 0x000fea0003800200 */
.L_x_52:
[----:B------:R-:W0:Y:S01]  /*1790*/  MUFU.RCP R10, R7 ;  /* 0x00000007000a7308 */ /* 0x000e220000001000 */
[----:B------:R-:W-:Y:S07]  /*17a0*/  BSSY.RECONVERGENT B5, `(.L_x_54) ;  /* 0x000000e000057945 */ /* 0x000fee0003800200 */
[----:B------:R-:W1:Y:S01]  /*17b0*/  FCHK P0, R0, R7 ;  /* 0x0000000700007302 */ /* 0x000e620000000000 */
[----:B0-----:R-:W-:-:S04]  /*17c0*/  FFMA R3, R10, -R7, 1 ;  /* 0x3f8000000a037423 */ /* 0x001fc80000000807 */
[----:B------:R-:W-:Y:S01]  /*17d0*/  FFMA R14, R10, R3, R10 ;  /* 0x000000030a0e7223 */ /* 0x000fe2000000000a */
[----:B------:R-:W-:-:S03]  /*17e0*/  MOV R10, R4 ;  /* 0x00000004000a7202 */ /* 0x000fc60000000f00 */
        /* <DEDUP_REMOVED lines=8> */
[----:B------:R-:W-:-:S07]  /*1870*/  MOV R3, R4 ;  /* 0x0000000400037202 */ /* 0x000fce0000000f00 */
.L_x_55:
[----:B------:R-:W-:Y:S05]  /*1880*/  BSYNC.RECONVERGENT B5 ;  /* 0x0000000000057941 */ /* 0x000fea0003800200 */
.L_x_54:
        /* <DEDUP_REMOVED lines=13> */
.L_x_56:
[----:B------:R-:W-:Y:S05]  /*1960*/  BSYNC.RECONVERGENT B5 ;  /* 0x0000000000057941 */ /* 0x000fea0003800200 */
.L_x_51:
[----:B------:R-:W-:Y:S05]  /*1970*/  BSYNC.RECONVERGENT B4 ;  /* 0x0000000000047941 */ /* 0x000fea0003800200 */
.L_x_50:
[-C--:B------:R-:W-:Y:S01]  /*1980*/  FMUL R24, R24, R3.reuse ;  /* 0x0000000318187220 */ /* 0x080fe20000400000 */
[-C--:B------:R-:W-:Y:S01]  /*1990*/  FMUL R18, R18, R3.reuse ;  /* 0x0000000312127220 */ /* 0x080fe20000400000 */
[----:B------:R-:W-:Y:S01]  /*19a0*/  FMUL R3, R23, R3 ;  /* 0x0000000317037220 */ /* 0x000fe20000400000 */
[----:B------:R-:W-:Y:S01]  /*19b0*/  BSSY.RECONVERGENT B4, `(.L_x_57) ;  /* 0x0000015000047945 */ /* 0x000fe20003800200 */
[-C--:B------:R-:W-:Y:S01]  /*19c0*/  FFMA R24, R27, R10.reuse, R24 ;  /* 0x0000000a1b187223 */ /* 0x080fe20000000018 */
[-C--:B------:R-:W-:Y:S01]  /*19d0*/  FFMA R14, R21, R10.reuse, R18 ;  /* 0x0000000a150e7223 */ /* 0x080fe20000000012 */
[----:B------:R-:W-:Y:S02]  /*19e0*/  FFMA R3, R22, R10, R3 ;  /* 0x0000000a16037223 */ /* 0x000fe40000000003 */
[-C--:B------:R-:W-:Y:S01]  /*19f0*/  FFMA R25, R25, R4.reuse, R24 ;  /* 0x0000000419197223 */ /* 0x080fe20000000018 */
[-C--:B------:R-:W-:Y:S01]  /*1a00*/  FFMA R14, R19, R4.reuse, R14 ;  /* 0x00000004130e7223 */ /* 0x080fe2000000000e */
[----:B------:R-:W-:-:S04]  /*1a10*/  FFMA R20, R20, R4, R3 ;  /* 0x0000000414147223 */ /* 0x000fc80000000003 */
[----:B------:R-:W-:-:S04]  /*1a20*/  FSETP.GT.AND P0, PT, |R14|, |R25|, PT ;  /* 0x400000190e00720b */ /* 0x000fc80003f04200 */
[----:B------:R-:W-:Y:S02]  /*1a30*/  FSEL R7, |R14|, |R25|, P0 ;  /* 0x400000190e077208 */ /* 0x000fe40000000200 */
[----:B------:R-:W-:Y:S02]  /*1a40*/  FSEL R5, |R25|, |R14|, P0 ;  /* 0x4000000e19057208 */ /* 0x000fe40000000200 */
[----:B------:R-:W0:Y:S08]  /*1a50*/  MUFU.RCP R12, R7 ;  /* 0x00000007000c7308 */ /* 0x000e300000001000 */
[----:B------:R-:W1:Y:S01]  /*1a60*/  FCHK P1, R5, R7 ;  /* 0x0000000705007302 */ /* 0x000e620000020000 */
[----:B0-----:R-:W-:-:S04]  /*1a70*/  FFMA R9, -R7, R12, 1 ;  /* 0x3f80000007097423 */ /* 0x001fc8000000010c */
[----:B------:R-:W-:-:S04]  /*1a80*/  FFMA R12, R12, R9, R12 ;  /* 0x000000090c0c7223 */ /* 0x000fc8000000000c */
[----:B------:R-:W-:-:S04]  /*1a90*/  FFMA R9, R5, R12, RZ ;  /* 0x0000000c05097223 */ /* 0x000fc800000000ff */
[----:B------:R-:W-:-:S04]  /*1aa0*/  FFMA R10, -R7, R9, R5 ;  /* 0x00000009070a7223 */ /* 0x000fc80000000105 */
[----:B------:R-:W-:Y:S01]  /*1ab0*/  FFMA R4, R12, R10, R9 ;  /* 0x0000000a0c047223 */ /* 0x000fe20000000009 */
[----:B-1----:R-:W-:Y:S06]  /*1ac0*/  @!P1 BRA `(.L_x_58) ;  /* 0x00000000000c9947 */ /* 0x002fec0003800000 */
[----:B------:R-:W-:Y:S02]  /*1ad0*/  MOV R4, R7 ;  /* 0x0000000700047202 */ /* 0x000fe40000000f00 */
[----:B------:R-:W-:-:S07]  /*1ae0*/  MOV R12, 0x1b00 ;  /* 0x00001b00000c7802 */ /* 0x000fce0000000f00 */
[----:B------:R-:W-:Y:S05]  /*1af0*/  CALL.REL.NOINC `($__internal_2_$__cuda_sm3x_div_rn_noftz_f32_slowpath) ;  /* 0x0000003c00b47944 */ /* 0x000fea0003c00000 */
.L_x_58:
[----:B------:R-:W-:Y:S05]  /*1b00*/  BSYNC.RECONVERGENT B4 ;  /* 0x0000000000047941 */ /* 0x000fea0003800200 */
.L_x_57:
[----:B------:R-:W-:Y:S02]  /*1b10*/  HFMA2 R10, -RZ, RZ, 0.89990234375, 10328 ;  /* 0x3b33710bff0a7431 */ /* 0x000fe400000001ff */
[----:B------:R-:W-:Y:S01]  /*1b20*/  FMUL R3, R4, R4 ;  /* 0x0000000404037220 */ /* 0x000fe20000400000 */
[----:B------:R-:W0:Y:S01]  /*1b30*/  MUFU.RCP64H R5, 6.283184051513671875 ;  /* 0x401921fb00057908 */ /* 0x000e220000001800 */
[----:B------:R-:W-:Y:S01]  /*1b40*/  MOV R18, 0x3f6ee581 ;  /* 0x3f6ee58100127802 */ /* 0x000fe20000000f00 */
[----:B------:R-:W-:Y:S01]  /*1b50*/  IMAD.MOV.U32 R11, RZ, RZ, 0x401921fb ;  /* 0x401921fbff0b7424 */ /* 0x000fe200078e00ff */
[C---:B------:R-:W-:Y:S01]  /*1b60*/  ISETP.GE.AND P1, PT, R25.reuse, RZ, PT ;  /* 0x000000ff1900720c */ /* 0x040fe20003f26270 */
[----:B------:R-:W-:Y:S01]  /*1b70*/  BSSY.RECONVERGENT B2, `(.L_x_59) ;  /* 0x000002d000027945 */ /* 0x000fe20003800200 */
[C---:B------:R-:W-:Y:S01]  /*1b80*/  FSETP.NEU.AND P3, PT, |R25|.reuse, |R14|, PT ;  /* 0x4000000e1900720b */ /* 0x040fe20003f6d200 */
[----:B------:R-:W-:Y:S01]  /*1b90*/  FADD R25, |R25|, |R14| ;  /* 0x4000000e19197221 */ /* 0x000fe20000000200 */
[----:B------:R-:W-:Y:S01]  /*1ba0*/  FSETP.NEU.AND P2, PT, R7, RZ, PT ;  /* 0x000000ff0700720b */ /* 0x000fe20003f4d000 */
[----:B------:R-:W-:Y:S01]  /*1bb0*/  FFMA R10, R3, R10, -0.015681877732276916504 ;  /* 0xbc807748030a7423 */ /* 0x000fe2000000000a */
[----:B------:R-:W-:-:S03]  /*1bc0*/  FSEL R7, R18, 1.8663789033889770508, P0 ;  /* 0x3feee58112077808 */ /* 0x000fc60000000000 */
[----:B------:R-:W-:-:S04]  /*1bd0*/  FFMA R10, R3, R10, 0.042200751602649688721 ;  /* 0x3d2cdab2030a7423 */ /* 0x000fc8000000000a */
[----:B------:R-:W-:-:S04]  /*1be0*/  FFMA R10, R3, R10, -0.074792981147766113281 ;  /* 0xbd992d10030a7423 */ /* 0x000fc8000000000a */
[----:B------:R-:W-:-:S04]  /*1bf0*/  FFMA R10, R3, R10, 0.10640415549278259277 ;  /* 0x3dd9ea6c030a7423 */ /* 0x000fc8000000000a */
[----:B------:R-:W-:-:S04]  /*1c00*/  FFMA R10, R3, R10, -0.14207722246646881104 ;  /* 0xbe117cb1030a7423 */ /* 0x000fc8000000000a */
[----:B------:R-:W-:-:S04]  /*1c10*/  FFMA R10, R3, R10, 0.19993925094604492188 ;  /* 0x3e4cbce0030a7423 */ /* 0x000fc8000000000a */
[----:B------:R-:W-:-:S04]  /*1c20*/  FFMA R10, R3, R10, -0.33333197236061096191 ;  /* 0xbeaaaa7d030a7423 */ /* 0x000fc8000000000a */
[----:B------:R-:W-:Y:S01]  /*1c30*/  FMUL R3, R3, R10 ;  /* 0x0000000a03037220 */ /* 0x000fe20000400000 */
[----:B------:R-:W-:-:S03]  /*1c40*/  HFMA2 R10, -RZ, RZ, 68.25, 0.07958984375 ;  /* 0x54442d18ff0a7431 */ /* 0x000fc600000001ff */
[----:B------:R-:W-:Y:S01]  /*1c50*/  FFMA R3, R3, R4, R4 ;  /* 0x0000000403037223 */ /* 0x000fe20000000004 */
[----:B------:R-:W-:-:S03]  /*1c60*/  MOV R4, 0x1 ;  /* 0x0000000100047802 */ /* 0x000fc60000000f00 */
[----:B------:R-:W-:Y:S01]  /*1c70*/  FFMA R12, R18, 1.6832555532455444336, -R3 ;  /* 0x3fd774eb120c7823 */ /* 0x000fe20000000803 */
[----:B------:R-:W-:-:S04]  /*1c80*/  FSEL R18, R3, -R3, P0 ;  /* 0x8000000303127208 */ /* 0x000fc80000000000 */
[----:B------:R-:W-:Y:S01]  /*1c90*/  FSEL R9, R12, R3, P0 ;  /* 0x000000030c097208 */ /* 0x000fe20000000000 */
[----:B0-----:R-:W-:Y:S01]  /*1ca0*/  DFMA R12, R4, -R10, 1 ;  /* 0x3ff00000040c742b */ /* 0x001fe2000000080a */
[----:B------:R-:W-:Y:S01]  /*1cb0*/  MOV R3, 0x4016cbe4 ;  /* 0x4016cbe400037802 */ /* 0x000fe20000000f00 */
[----:B------:R-:W-:Y:S01]  /*1cc0*/  @!P1 FFMA R9, R7, 1.6832555532455444336, R18 ;  /* 0x3fd774eb07099823 */ /* 0x000fe20000000012 */
[----:B------:R-:W-:Y:S02]  /*1cd0*/  FSETP.NAN.AND P0, PT, R25, R25, PT ;  /* 0x000000191900720b */ /* 0x000fe40003f08000 */
[----:B------:R-:W-:Y:S02]  /*1ce0*/  @!P3 FSEL R9, R3, 0.78539818525314331055, !P1 ;  /* 0x3f490fdb0309b808 */ /* 0x000fe40004800000 */
[----:B------:R-:W-:Y:S01]  /*1cf0*/  @!P2 FSEL R9, RZ, 3.1415927410125732422, P1 ;  /* 0x40490fdbff09a808 */ /* 0x000fe20000800000 */
[----:B------:R-:W-:-:S03]  /*1d00*/  DFMA R12, R12, R12, R12 ;  /* 0x0000000c0c0c722b */ /* 0x000fc6000000000c */
[----:B------:R-:W-:-:S04]  /*1d10*/  LOP3.LUT R14, R9, 0x80000000, R14, 0xb8, !PT ;  /* 0x80000000090e7812 */ /* 0x000fc800078eb80e */
[----:B------:R-:W-:Y:S01]  /*1d20*/  FSEL R14, R25, R14, P0 ;  /* 0x0000000e190e7208 */ /* 0x000fe20000000000 */
[----:B------:R-:W-:-:S05]  /*1d30*/  DFMA R12, R4, R12, R4 ;  /* 0x0000000c040c722b */ /* 0x000fca0000000004 */
[----:B------:R-:W0:Y:S03]  /*1d40*/  F2F.F64.F32 R14, R14 ;  /* 0x0000000e000e7310 */ /* 0x000e260000201800 */
[----:B------:R-:W-:-:S08]  /*1d50*/  DFMA R4, R12, -R10, 1 ;  /* 0x3ff000000c04742b */ /* 0x000fd0000000080a */
[----:B------:R-:W-:Y:S01]  /*1d60*/  DFMA R4, R12, R4, R12 ;  /* 0x000000040c04722b */ /* 0x000fe2000000000c */
[----:B0-----:R-:W-:-:S07]  /*1d70*/  FSETP.GEU.AND P1, PT, |R15|, 6.5827683646048100446e-37, PT ;  /* 0x036000000f00780b */ /* 0x001fce0003f2e200 */
[----:B------:R-:W-:-:S08]  /*1d80*/  DMUL R12, R14, R4 ;  /* 0x000000040e0c7228 */ /* 0x000fd00000000000 */
[----:B------:R-:W-:-:S08]  /*1d90*/  DFMA R10, R12, -R10, R14 ;  /* 0x8000000a0c0a722b */ /* 0x000fd0000000000e */
[----:B------:R-:W-:-:S10]  /*1da0*/  DFMA R4, R4, R10, R12 ;  /* 0x0000000a0404722b */ /* 0x000fd4000000000c */
[----:B------:R-:W-:-:S05]  /*1db0*/  FFMA R3, RZ, 2.3926990032196044922, R5 ;  /* 0x401921fbff037823 */ /* 0x000fca0000000005 */
[----:B------:R-:W-:Y:S02]  /*1dc0*/  FSETP.GT.AND P0, PT, |R3|, 1.469367938527859385e-39, PT ;  /* 0x001000000300780b */ /* 0x000fe40003f04200 */
[----:B------:R-:W-:-:S11]  /*1dd0*/  MOV R3, 0x54442d18 ;  /* 0x54442d1800037802 */ /* 0x000fd60000000f00 */
[----:B------:R-:W-:Y:S05]  /*1de0*/  @P0 BRA P1, `(.L_x_60) ;  /* 0x0000000000140947 */ /* 0x000fea0000800000 */
[----:B------:R-:W-:Y:S02]  /*1df0*/  MOV R12, R14 ;  /* 0x0000000e000c7202 */ /* 0x000fe40000000f00 */
[----:B------:R-:W-:Y:S02]  /*1e00*/  MOV R13, R15 ;  /* 0x0000000f000d7202 */ /* 0x000fe40000000f00 */
[----:B------:R-:W-:Y:S02]  /*1e10*/  MOV R11, 0x401921fb ;  /* 0x401921fb000b7802 */ /* 0x000fe40000000f00 */
[----:B------:R-:W-:-:S07]  /*1e20*/  MOV R18, 0x1e40 ;  /* 0x00001e4000127802 */ /* 0x000fce0000000f00 */
[----:B------:R-:W-:Y:S05]  /*1e30*/  CALL.REL.NOINC `($__internal_0_$__cuda_sm20_div_rn_f64_full) ;  /* 0x0000003400147944 */ /* 0x000fea0003c00000 */
.L_x_60:
[----:B------:R-:W-:Y:S05]  /*1e40*/  BSYNC.RECONVERGENT B2 ;  /* 0x0000000000027941 */ /* 0x000fea0003800200 */
.L_x_59:
[----:B------:R-:W-:Y:S01]  /*1e50*/  HFMA2 R7, -RZ, RZ, 1.75, 0 ;  /* 0x3f000000ff077431 */ /* 0x000fe200000001ff */
[C---:B------:R-:W-:Y:S01]  /*1e60*/  FSETP.NEU.AND P1, PT, |R20|.reuse, 1, PT ;  /* 0x3f8000001400780b */ /* 0x040fe20003f2d200 */
[----:B------:R-:W-:Y:S01]  /*1e70*/  MUFU.RCP64H R13, -3.1415920257568359375 ;  /* 0xc00921fb000d7908 */ /* 0x000fe20000001800 */
[C---:B------:R-:W-:Y:S01]  /*1e80*/  FSETP.GT.AND P0, PT, |R20|.reuse, 0.56000000238418579102, PT ;  /* 0x3f0f5c291400780b */ /* 0x040fe20003f04200 */
[----:B------:R-:W-:Y:S01]  /*1e90*/  HFMA2 R12, -RZ, RZ, 0, 5.9604644775390625e-08 ;  /* 0x00000001ff0c7431 */ /* 0x000fe200000001ff */
[----:B------:R-:W-:Y:S01]  /*1ea0*/  MOV R11, 0x3d4dd2f7 ;  /* 0x3d4dd2f7000b7802 */ /* 0x000fe20000000f00 */
[----:B------:R-:W-:Y:S01]  /*1eb0*/  DADD R4, R4, 0.5 ;  /* 0x3fe0000004047429 */ /* 0x000fe20000000000 */
[----:B------:R-:W-:Y:S01]  /*1ec0*/  BSSY.RECONVERGENT B2, `(.L_x_61) ;  /* 0x000002d000027945 */ /* 0x000fe20003800200 */
[----:B------:R-:W-:-:S04]  /*1ed0*/  FFMA R7, |R20|, -R7, 0.5 ;  /* 0x3f00000014077423 */ /* 0x000fc80000000a07 */
[----:B------:R-:W0:Y:S02]  /*1ee0*/  MUFU.RSQ R10, R7 ;  /* 0x00000007000a7308 */ /* 0x000e240000001400 */
[----:B0-----:R-:W-:Y:S01]  /*1ef0*/  FMUL R9, R7, R10 ;  /* 0x0000000a07097220 */ /* 0x001fe20000400000 */
[----:B------:R-:W-:-:S04]  /*1f00*/  FMUL R10, R10, -0.5 ;  /* 0xbf0000000a0a7820 */ /* 0x000fc80000400000 */
[----:B------:R-:W-:-:S04]  /*1f10*/  FFMA R10, R9, R10, 0.5 ;  /* 0x3f000000090a7423 */ /* 0x000fc8000000000a */
[----:B------:R-:W-:-:S05]  /*1f20*/  FFMA R10, R9, R10, R9 ;  /* 0x0000000a090a7223 */ /* 0x000fca0000000009 */
[----:B------:R-:W-:Y:S01]  /*1f30*/  FSEL R9, R10, RZ, P1 ;  /* 0x000000ff0a097208 */ /* 0x000fe20000800000 */
[----:B------:R-:W-:-:S03]  /*1f40*/  HFMA2 R10, -RZ, RZ, 68.25, 0.07958984375 ;  /* 0x54442d18ff0a7431 */ /* 0x000fc600000001ff */
[----:B------:R-:W-:-:S05]  /*1f50*/  FSEL R9, R9, |R20|, P0 ;  /* 0x4000001409097208 */ /* 0x000fca0000000000 */
[----:B------:R-:W-:-:S04]  /*1f60*/  FMUL R18, R9, R9 ;  /* 0x0000000909127220 */ /* 0x000fc80000400000 */
[----:B------:R-:W-:Y:S01]  /*1f70*/  FFMA R7, R18, R11, 0.018773360177874565125 ;  /* 0x3c99ca9712077423 */ /* 0x000fe2000000000b */
[----:B------:R-:W-:-:S03]  /*1f80*/  MOV R11, 0x400921fb ;  /* 0x400921fb000b7802 */ /* 0x000fc60000000f00 */
[----:B------:R-:W-:-:S03]  /*1f90*/  FFMA R7, R18, R7, 0.046769052743911743164 ;  /* 0x3d3f90e812077423 */ /* 0x000fc60000000007 */
[----:B------:R-:W-:Y:S01]  /*1fa0*/  DFMA R14, R12, R10, 1 ;  /* 0x3ff000000c0e742b */ /* 0x000fe2000000000a */
[----:B------:R-:W-:-:S04]  /*1fb0*/  FFMA R7, R18, R7, 0.074823014438152313232 ;  /* 0x3d993ccf12077423 */ /* 0x000fc80000000007 */
[----:B------:R-:W-:-:S03]  /*1fc0*/  FFMA R7, R18, R7, 0.16667181253433227539 ;  /* 0x3e2aac0412077423 */ /* 0x000fc60000000007 */
[----:B------:R-:W-:Y:S01]  /*1fd0*/  DFMA R14, R14, R14, R14 ;  /* 0x0000000e0e0e722b */ /* 0x000fe2000000000e */
[----:B------:R-:W-:-:S04]  /*1fe0*/  FMUL R18, R18, R7 ;  /* 0x0000000712127220 */ /* 0x000fc80000400000 */
[----:B------:R-:W-:Y:S01]  /*1ff0*/  FFMA R9, R9, R18, R9 ;  /* 0x0000001209097223 */ /* 0x000fe20000000009 */
[----:B------:R-:W-:Y:S02]  /*2000*/  MOV R18, 0x3fd774eb ;  /* 0x3fd774eb00127802 */ /* 0x000fe40000000f00 */
[----:B------:R-:W-:Y:S01]  /*2010*/  DFMA R14, R12, R14, R12 ;  /* 0x0000000e0c0e722b */ /* 0x000fe2000000000c */
[----:B------:R-:W-:-:S04]  /*2020*/  FMUL R7, R9, -2 ;  /* 0xc000000009077820 */ /* 0x000fc80000400000 */
[----:B------:R-:W-:Y:S02]  /*2030*/  @P0 FFMA R9, R18, 0.93318945169448852539, R7 ;  /* 0x3f6ee58112090823 */ /* 0x000fe40000000007 */
[----:B------:R-:W-:Y:S01]  /*2040*/  F2F.F32.F64 R7, R4 ;  /* 0x0000000400077310 */ /* 0x000fe20000301000 */
[----:B------:R-:W-:Y:S02]  /*2050*/  DFMA R12, R14, R10, 1 ;  /* 0x3ff000000e0c742b */ /* 0x000fe4000000000a */
[C---:B------:R-:W-:Y:S02]  /*2060*/  FSETP.NAN.AND P0, PT, R9.reuse, R9, PT ;  /* 0x000000090900720b */ /* 0x040fe40003f08000 */
[----:B------:R-:W-:-:S04]  /*2070*/  LOP3.LUT R20, R9, 0x80000000, R20, 0xb8, !PT ;  /* 0x8000000009147812 */ /* 0x000fc800078eb814 */
[----:B------:R-:W-:Y:S01]  /*2080*/  FSEL R18, R20, R9, !P0 ;  /* 0x0000000914127208 */ /* 0x000fe20004000000 */
[----:B------:R-:W-:-:S05]  /*2090*/  DFMA R12, R14, R12, R14 ;  /* 0x0000000c0e0c722b */ /* 0x000fca000000000e */
[----:B------:R-:W0:Y:S03]  /*20a0*/  F2F.F64.F32 R18, R18 ;  /* 0x0000001200127310 */ /* 0x000e260000201800 */
[----:B0-----:R-:W-:Y:S01]  /*20b0*/  DMUL R14, R18, R12 ;  /* 0x0000000c120e7228 */ /* 0x001fe20000000000 */
[----:B------:R-:W-:-:S07]  /*20c0*/  FSETP.GEU.AND P1, PT, |R19|, 6.5827683646048100446e-37, PT ;  /* 0x036000001300780b */ /* 0x000fce0003f2e200 */
[----:B------:R-:W-:-:S08]  /*20d0*/  DFMA R10, R14, R10, R18 ;  /* 0x0000000a0e0a722b */ /* 0x000fd00000000012 */
[----:B------:R-:W-:-:S10]  /*20e0*/  DFMA R10, R12, R10, R14 ;  /* 0x0000000a0c0a722b */ /* 0x000fd4000000000e */
[----:B------:R-:W-:-:S05]  /*20f0*/  FFMA R9, RZ, -2.1426990032196044922, R11 ;  /* 0xc00921fbff097823 */ /* 0x000fca000000000b */
[----:B------:R-:W-:-:S13]  /*2100*/  FSETP.GT.AND P0, PT, |R9|, 1.469367938527859385e-39, PT ;  /* 0x001000000900780b */ /* 0x000fda0003f04200 */
[----:B------:R-:W-:Y:S05]  /*2110*/  @P0 BRA P1, `(.L_x_62) ;  /* 0x00000000001c0947 */ /* 0x000fea0000800000 */
[----:B------:R-:W-:Y:S02]  /*2120*/  MOV R12, R18 ;  /* 0x00000012000c7202 */ /* 0x000fe40000000f00 */
[----:B------:R-:W-:Y:S02]  /*2130*/  MOV R13, R19 ;  /* 0x00000013000d7202 */ /* 0x000fe40000000f00 */
[----:B------:R-:W-:Y:S02]  /*2140*/  MOV R11, 0xc00921fb ;  /* 0xc00921fb000b7802 */ /* 0x000fe40000000f00 */
[----:B------:R-:W-:-:S07]  /*2150*/  MOV R18, 0x2170 ;  /* 0x0000217000127802 */ /* 0x000fce0000000f00 */
[----:B------:R-:W-:Y:S05]  /*2160*/  CALL.REL.NOINC `($__internal_0_$__cuda_sm20_div_rn_f64_full) ;  /* 0x0000003000487944 */ /* 0x000fea0003c00000 */
[----:B------:R-:W-:Y:S02]  /*2170*/  MOV R10, R4 ;  /* 0x00000004000a7202 */ /* 0x000fe40000000f00 */
[----:B------:R-:W-:-:S07]  /*2180*/  MOV R11, R5 ;  /* 0x00000005000b7202 */ /* 0x000fce0000000f00 */
.L_x_62:
[----:B------:R-:W-:Y:S05]  /*2190*/  BSYNC.RECONVERGENT B2 ;  /* 0x0000000000027941 */ /* 0x000fea0003800200 */
.L_x_61:
[----:B------:R-:W-:Y:S01]  /*21a0*/  DADD R10, R10, 0.5 ;  /* 0x3fe000000a0a7429 */ /* 0x000fe20000000000 */
[----:B------:R-:W-:Y:S02]  /*21b0*/  IADD3 R17, PT, PT, R17, -0x1, RZ ;  /* 0xffffffff11117810 */ /* 0x000fe40007ffe0ff */
[----:B------:R-:W-:Y:S02]  /*21c0*/  IADD3 R3, PT, PT, R16, -0x1, RZ ;  /* 0xffffffff10037810 */ /* 0x000fe40007ffe0ff */
[----:B------:R-:W-:Y:S02]  /*21d0*/  I2FP.F32.S32 R17, R17 ;  /* 0x0000001100117245 */ /* 0x000fe40000201400 */
[----:B------:R-:W-:-:S03]  /*21e0*/  I2FP.F32.S32 R4, R3 ;  /* 0x0000000300047245 */ /* 0x000fc60000201400 */
[----:B------:R-:W0:Y:S02]  /*21f0*/  F2F.F32.F64 R10, R10 ;  /* 0x0000000a000a7310 */ /* 0x000e240000301000 */
[----:B------:R-:W-:-:S06]  /*2200*/  FMUL R4, R7, R4 ;  /* 0x0000000407047220 */ /* 0x000fcc0000400000 */
[----:B------:R-:W-:Y:S01]  /*2210*/  F2I.TRUNC.NTZ R3, R4 ;  /* 0x0000000400037305 */ /* 0x000fe2000020f100 */
[----:B0-----:R-:W-:-:S07]  /*2220*/  FMUL R17, R10, R17 ;  /* 0x000000110a117220 */ /* 0x001fce0000400000 */
[----:B------:R-:W0:Y:S02]  /*2230*/  F2I.TRUNC.NTZ R17, R17 ;  /* 0x0000001100117305 */ /* 0x000e24000020f100 */
[----:B0-----:R-:W-:-:S04]  /*2240*/  IMAD R3, R16, R17, R3 ;  /* 0x0000001110037224 */ /* 0x001fc800078e0203 */
[----:B------:R-:W-:-:S05]  /*2250*/  IMAD R3, R3, 0x3, RZ ;  /* 0x0000000303037824 */ /* 0x000fca00078e02ff */
[----:B------:R-:W-:-:S04]  /*2260*/  IADD3 R10, P0, PT, R28, R3, RZ ;  /* 0x000000031c0a7210 */ /* 0x000fc80007f1e0ff */
[----:B------:R-:W-:-:S05]  /*2270*/  LEA.HI.X.SX32 R11, R3, R29, 0x1, P0 ;  /* 0x0000001d030b7211 */ /* 0x000fca00000f0eff */
[----:B------:R-:W2:Y:S04]  /*2280*/  LDG.E.U8 R5, desc[UR4][R10.64] ;  /* 0x000000040a057981 */ /* 0x000ea8000c1e1100 */
[----:B------:R0:W5:Y:S04]  /*2290*/  LDG.E.U8 R7, desc[UR4][R10.64+0x1] ;  /* 0x000001040a077981 */ /* 0x000168000c1e1100 */
[----:B------:R0:W5:Y:S01]  /*22a0*/  LDG.E.U8 R3, desc[UR4][R10.64+0x2] ;  /* 0x000002040a037981 */ /* 0x000162000c1e1100 */
[----:B------:R-:W-:Y:S01]  /*22b0*/  HFMA2 R9, -RZ, RZ, 3.748046875, 0 ;  /* 0x437f0000ff097431 */ /* 0x000fe200000001ff */
[----:B------:R-:W-:Y:S01]  /*22c0*/  MOV R12, 0x3b808081 ;  /* 0x3b808081000c7802 */ /* 0x000fe20000000f00 */
[----:B------:R-:W-:Y:S04]  /*22d0*/  BSSY.RECONVERGENT B4, `(.L_x_63) ;  /* 0x000000d000047945 */ /* 0x000fe80003800200 */
[----:B------:R-:W-:-:S04]  /*22e0*/  FFMA R9, R12, -R9, 1 ;  /* 0x3f8000000c097423 */ /* 0x000fc80000000809 */
[----:B------:R-:W-:Y:S01]  /*22f0*/  FFMA R4, R9, R12, 0.0039215688593685626984 ;  /* 0x3b80808109047423 */ /* 0x000fe2000000000c */
[----:B--2---:R-:W-:-:S04]  /*2300*/  I2FP.F32.U32 R5, R5 ;  /* 0x0000000500057245 */ /* 0x004fc80000201000 */
[----:B------:R-:W1:Y:S01]  /*2310*/  FCHK P0, R5, 255 ;  /* 0x437f000005007902 */ /* 0x000e620000000000 */
[----:B------:R-:W-:-:S04]  /*2320*/  FFMA R9, R5, R4, RZ ;  /* 0x0000000405097223 */ /* 0x000fc800000000ff */
[----:B------:R-:W-:-:S04]  /*2330*/  FFMA R12, R9, -255, R5 ;  /* 0xc37f0000090c7823 */ /* 0x000fc80000000005 */
[----:B------:R-:W-:Y:S01]  /*2340*/  FFMA R16, R4, R12, R9 ;  /* 0x0000000c04107223 */ /* 0x000fe20000000009 */
[----:B01----:R-:W-:Y:S06]  /*2350*/  @!P0 BRA `(.L_x_64) ;  /* 0x0000000000108947 */ /* 0x003fec0003800000 */
[----:B------:R-:W-:Y:S02]  /*2360*/  MOV R4, 0x437f0000 ;  /* 0x437f000000047802 */ /* 0x000fe40000000f00 */
[----:B------:R-:W-:-:S07]  /*2370*/  MOV R12, 0x2390 ;  /* 0x00002390000c7802 */ /* 0x000fce0000000f00 */
[----:B-----5:R-:W-:Y:S05]  /*2380*/  CALL.REL.NOINC `($__internal_2_$__cuda_sm3x_div_rn_noftz_f32_slowpath) ;  /* 0x0000003400907944 */ /* 0x020fea0003c00000 */
[----:B------:R-:W-:-:S07]  /*2390*/  MOV R16, R4 ;  /* 0x0000000400107202 */ /* 0x000fce0000000f00 */
.L_x_64:
[----:B------:R-:W-:Y:S05]  /*23a0*/  BSYNC.RECONVERGENT B4 ;  /* 0x0000000000047941 */ /* 0x000fea0003800200 */
.L_x_63:
[----:B------:R-:W-:Y:S01]  /*23b0*/  HFMA2 R5, -RZ, RZ, 3.748046875, 0 ;  /* 0x437f0000ff057431 */ /* 0x000fe200000001ff */
[----:B-----5:R-:W-:Y:S01]  /*23c0*/  LOP3.LUT R7, R7, 0xffff, RZ, 0xc0, !PT ;  /* 0x0000ffff07077812 */ /* 0x020fe200078ec0ff */
[----:B------:R-:W-:Y:S01]  /*23d0*/  IMAD.MOV.U32 R4, RZ, RZ, 0x3b808081 ;  /* 0x3b808081ff047424 */ /* 0x000fe200078e00ff */
[----:B------:R-:W-:Y:S02]  /*23e0*/  BSSY.RECONVERGENT B4, `(.L_x_65) ;  /* 0x000000d000047945 */ /* 0x000fe40003800200 */
[----:B------:R-:W-:-:S04]  /*23f0*/  I2FP.F32.U32 R12, R7 ;  /* 0x00000007000c7245 */ /* 0x000fc80000201000 */
[----:B------:R-:W0:Y:S01]  /*2400*/  FCHK P0, R12, 255 ;  /* 0x437f00000c007902 */ /* 0x000e220000000000 */
[----:B------:R-:W-:-:S04]  /*2410*/  FFMA R5, R4, -R5, 1 ;  /* 0x3f80000004057423 */ /* 0x000fc80000000805 */
[----:B------:R-:W-:-:S04]  /*2420*/  FFMA R4, R5, R4, 0.0039215688593685626984 ;  /* 0x3b80808105047423 */ /* 0x000fc80000000004 */
[----:B------:R-:W-:-:S04]  /*2430*/  FFMA R5, R4, R12, RZ ;  /* 0x0000000c04057223 */ /* 0x000fc800000000ff */
[----:B------:R-:W-:-:S04]  /*2440*/  FFMA R10, R5, -255, R12 ;  /* 0xc37f0000050a7823 */ /* 0x000fc8000000000c */
[----:B------:R-:W-:Y:S01]  /*2450*/  FFMA R4, R4, R10, R5 ;  /* 0x0000000a04047223 */ /* 0x000fe20000000005 */
[----:B0-----:R-:W-:Y:S06]  /*2460*/  @!P0 BRA `(.L_x_66) ;  /* 0x0000000000108947 */ /* 0x001fec0003800000 */
[----:B------:R-:W-:Y:S02]  /*2470*/  MOV R5, R12 ;  /* 0x0000000c00057202 */ /* 0x000fe40000000f00 */
[----:B------:R-:W-:Y:S02]  /*2480*/  MOV R4, 0x437f0000 ;  /* 0x437f000000047802 */ /* 0x000fe40000000f00 */
[----:B------:R-:W-:-:S07]  /*2490*/  MOV R12, 0x24b0 ;  /* 0x000024b0000c7802 */ /* 0x000fce0000000f00 */
[----:B------:R-:W-:Y:S05]  /*24a0*/  CALL.REL.NOINC `($__internal_2_$__cuda_sm3x_div_rn_noftz_f32_slowpath) ;  /* 0x0000003400487944 */ /* 0x000fea0003c00000 */
.L_x_66:
[----:B------:R-:W-:Y:S05]  /*24b0*/  BSYNC.RECONVERGENT B4 ;  /* 0x0000000000047941 */ /* 0x000fea0003800200 */
.L_x_65:
[----:B------:R-:W-:Y:S01]  /*24c0*/  HFMA2 R10, -RZ, RZ, 3.748046875, 0 ;  /* 0x437f0000ff0a7431 */ /* 0x000fe200000001ff */
[----:B------:R-:W-:Y:S01]  /*24d0*/  LOP3.LUT R3, R3, 0xffff, RZ, 0xc0, !PT ;  /* 0x0000ffff03037812 */ /* 0x000fe200078ec0ff */
[----:B------:R-:W-:Y:S01]  /*24e0*/  BSSY.RECONVERGENT B4, `(.L_x_67) ;  /* 0x000000f000047945 */ /* 0x000fe20003800200 */
[----:B------:R-:W-:Y:S02]  /*24f0*/  MOV R5, 0x3b808081 ;  /* 0x3b80808100057802 */ /* 0x000fe40000000f00 */
[----:B------:R-:W-:Y:S02]  /*2500*/  I2FP.F32.U32 R7, R3 ;  /* 0x0000000300077245 */ /* 0x000fe40000201000 */
[----:B------:R-:W-:Y:S02]  /*2510*/  MOV R28, R4 ;  /* 0x00000004001c7202 */ /* 0x000fe40000000f00 */
        /* <DEDUP_REMOVED lines=11> */
.L_x_68:
[----:B------:R-:W-:Y:S05]  /*25d0*/  BSYNC.RECONVERGENT B4 ;  /* 0x0000000000047941 */ /* 0x000fea0003800200 */
.L_x_67:
[----:B------:R-:W0:Y:S01]  /*25e0*/  MUFU.RCP R10, R31 ;  /* 0x0000001f000a7308 */ /* 0x000e220000001000 */
[----:B------:R-:W-:Y:S01]  /*25f0*/  BSSY.RECONVERGENT B4, `(.L_x_69) ;  /* 0x000000d000047945 */ /* 0x000fe20003800200 */
[----:B------:R-:W-:-:S06]  /*2600*/  MOV R7, R4 ;  /* 0x0000000400077202 */ /* 0x000fcc0000000f00 */
        /* <DEDUP_REMOVED lines=8> */
[----:B------:R-:W-:Y:S02]  /*2690*/  MOV R4, R31 ;  /* 0x0000001f00047202 */ /* 0x000fe40000000f00 */
[----:B------:R-:W-:-:S07]  /*26a0*/  MOV R12, 0x26c0 ;  /* 0x000026c0000c7802 */ /* 0x000fce0000000f00 */
[----:B------:R-:W-:Y:S05]  /*26b0*/  CALL.REL.NOINC `($__internal_2_$__cuda_sm3x_div_rn_noftz_f32_slowpath) ;  /* 0x0000003000c47944 */ /* 0x000fea0003c00000 */
.L_x_70:
[----:B------:R-:W-:Y:S05]  /*26c0*/  BSYNC.RECONVERGENT B4 ;  /* 0x0000000000047941 */ /* 0x000fea0003800200 */
.L_x_69:
        /* <DEDUP_REMOVED lines=14> */
.L_x_72:
[----:B------:R-:W-:Y:S05]  /*27b0*/  BSYNC.RECONVERGENT B4 ;  /* 0x0000000000047941 */ /* 0x000fea0003800200 */
.L_x_71:
        /* <DEDUP_REMOVED lines=14> */
.L_x_74:
[----:B------:R-:W-:Y:S05]  /*28a0*/  BSYNC.RECONVERGENT B4 ;  /* 0x0000000000047941 */ /* 0x000fea0003800200 */
.L_x_73:
[----:B------:R-:W-:Y:S05]  /*28b0*/  BRA `(.L_x_46) ;  /* 0x0000002000f07947 */ /* 0x000fea0003800000 */
.L_x_45:
[----:B------:R-:W2:Y:S01]  /*28c0*/  LDG.E.64 R14, desc[UR4][R12.64+0x8] ;  /* 0x000008040c0e7981 */ /* 0x000ea2000c1e1b00 */
[----:B-----5:R-:W-:Y:S01]  /*28d0*/  FADD R3, -R3, R0 ;  /* 0x0000000003037221 */ /* 0x020fe20000000100 */
[----:B------:R-:W-:Y:S01]  /*28e0*/  FADD R7, -R2, R7 ;  /* 0x0000000702077221 */ /* 0x000fe20000000100 */
[----:B------:R-:W-:Y:S01]  /*28f0*/  FADD R5, -R26, R5 ;  /* 0x000000051a057221 */ /* 0x000fe20000000100 */
[----:B------:R-:W-:Y:S01]  /*2900*/  BSSY.RECONVERGENT B2, `(.L_x_75) ;  /* 0x000001b000027945 */ /* 0x000fe20003800200 */
[-C--:B------:R-:W-:Y:S01]  /*2910*/  FMUL R0, R24, R3.reuse ;  /* 0x0000000318007220 */ /* 0x080fe20000400000 */
[-C--:B------:R-:W-:Y:S01]  /*2920*/  FMUL R2, R18, R3.reuse ;  /* 0x0000000312027220 */ /* 0x080fe20000400000 */
[----:B------:R-:W-:Y:S01]  /*2930*/  FMUL R3, R23, R3 ;  /* 0x0000000317037220 */ /* 0x000fe20000400000 */
[----:B------:R-:W-:Y:S02]  /*2940*/  HFMA2 R8, -RZ, RZ, 0, 0 ;  /* 0x00000000ff087431 */ /* 0x000fe400000001ff */
[-C--:B------:R-:W-:Y:S01]  /*2950*/  FFMA R0, R27, R7.reuse, R0 ;  /* 0x000000071b007223 */ /* 0x080fe20000000000 */
[-C--:B------:R-:W-:Y:S01]  /*2960*/  FFMA R4, R21, R7.reuse, R2 ;  /* 0x0000000715047223 */ /* 0x080fe20000000002 */
[----:B------:R-:W-:Y:S01]  /*2970*/  FFMA R3, R22, R7, R3 ;  /* 0x0000000716037223 */ /* 0x000fe20000000003 */
[----:B------:R-:W-:-:S02]  /*2980*/  HFMA2 R7, -RZ, RZ, 1.875, 0 ;  /* 0x3f800000ff077431 */ /* 0x000fc400000001ff */
[-C--:B------:R-:W-:Y:S01]  /*2990*/  FFMA R2, R25, R5.reuse, R0 ;  /* 0x0000000519027223 */ /* 0x080fe20000000000 */
[-C--:B------:R-:W-:Y:S01]  /*29a0*/  FFMA R0, R19, R5.reuse, R4 ;  /* 0x0000000513007223 */ /* 0x080fe20000000004 */
[----:B------:R-:W-:Y:S01]  /*29b0*/  FFMA R3, R20, R5, R3 ;  /* 0x0000000514037223 */ /* 0x000fe20000000003 */
[----:B------:R-:W-:Y:S01]  /*29c0*/  MOV R5, RZ ;  /* 0x000000ff00057202 */ /* 0x000fe20000000f00 */
[----:B------:R-:W-:Y:S01]  /*29d0*/  FADD R4, -R31, |R2| ;  /* 0x400000021f047221 */ /* 0x000fe20000000100 */
[----:B--2---:R-:W-:Y:S01]  /*29e0*/  FADD R11, -R15, |R0| ;  /* 0x400000000f0b7221 */ /* 0x004fe20000000100 */
[----:B------:R-:W-:-:S04]  /*29f0*/  FADD R10, -R14, |R3| ;  /* 0x400000030e0a7221 */ /* 0x000fc80000000100 */
[----:B------:R-:W-:-:S04]  /*2a00*/  FSETP.GT.AND P0, PT, R4, R11, PT ;  /* 0x0000000b0400720b */ /* 0x000fc80003f04000 */
[----:B------:R-:W-:-:S13]  /*2a10*/  FSETP.GT.AND P0, PT, R4, R10, P0 ;  /* 0x0000000a0400720b */ /* 0x000fda0000704000 */
[----:B------:R-:W-:-:S04]  /*2a20*/  @P0 FSETP.GT.AND P1, PT, R2, RZ, PT ;  /* 0x000000ff0200020b */ /* 0x000fc80003f24000 */
[----:B------:R-:W-:Y:S01]  /*2a30*/  @P0 FSEL R4, R7, -1, P1 ;  /* 0xbf80000007040808 */ /* 0x000fe20000800000 */
[----:B------:R-:W-:Y:S08]  /*2a40*/  @P0 BRA `(.L_x_76) ;  /* 0x0000000000180947 */ /* 0x000ff00003800000 */
[----:B------:R-:W-:Y:S02]  /*2a50*/  FSETP.GT.AND P3, PT, R10, R11, PT ;  /* 0x0000000b0a00720b */ /* 0x000fe40003f64000 */
[----:B------:R-:W-:-:S11]  /*2a60*/  MOV R4, RZ ;  /* 0x000000ff00047202 */ /* 0x000fd60000000f00 */
[----:B------:R-:W-:Y:S02]  /*2a70*/  @P3 FSETP.GT.AND P1, PT, R3, RZ, PT ;  /* 0x000000ff0300320b */ /* 0x000fe40003f24000 */
[----:B------:R-:W-:Y:S02]  /*2a80*/  @!P3 FSETP.GT.AND P2, PT, R0, RZ, PT ;  /* 0x000000ff0000b20b */ /* 0x000fe40003f44000 */
[C---:B------:R-:W-:Y:S02]  /*2a90*/  @P3 FSEL R5, R7.reuse, -1, P1 ;  /* 0xbf80000007053808 */ /* 0x040fe40000800000 */
[----:B------:R-:W-:-:S09]  /*2aa0*/  @!P3 FSEL R8, R7, -1, P2 ;  /* 0xbf8000000708b808 */ /* 0x000fd20001000000 */
.L_x_76:
[----:B------:R-:W-:Y:S05]  /*2ab0*/  BSYNC.RECONVERGENT B2 ;  /* 0x0000000000027941 */ /* 0x000fea0003800200 */
.L_x_75:
        /* <DEDUP_REMOVED lines=9> */
[----:B------:R-:W-:Y:S01]  /*2b50*/  FFMA R5, R19, R8, R26 ;  /* 0x0000000813057223 */ /* 0x000fe2000000001a */
[----:B------:R-:W-:-:S02]  /*2b60*/  MOV R8, 0x3f800000 ;  /* 0x3f80000000087802 */ /* 0x000fc40000000f00 */
[----:B------:R-:W-:Y:S02]  /*2b70*/  FSETP.NEU.AND P1, PT, |R7|, 1, PT ;  /* 0x3f8000000700780b */ /* 0x000fe40003f2d200 */
[----:B------:R-:W-:Y:S02]  /*2b80*/  FSETP.NEU.AND P3, PT, |R4|, 1, PT ;  /* 0x3f8000000400780b */ /* 0x000fe40003f6d200 */
[----:B------:R-:W-:-:S09]  /*2b90*/  FSETP.NEU.AND P2, PT, |R5|, 1, PT ;  /* 0x3f8000000500780b */ /* 0x000fd20003f4d200 */
[----:B------:R-:W-:Y:S05]  /*2ba0*/  @!P1 BRA `(.L_x_78) ;  /* 0x0000000400049947 */ /* 0x000fea0003800000 */
[----:B------:R-:W-:-:S13]  /*2bb0*/  FSETP.NAN.AND P1, PT, |R7|, |R7|, PT ;  /* 0x400000070700720b */ /* 0x000fda0003f28200 */
[----:B------:R-:W-:Y:S01]  /*2bc0*/  @P1 FADD R8, |R7|, 4 ;  /* 0x4080000007081421 */ /* 0x000fe20000000200 */
[----:B------:R-:W-:Y:S06]  /*2bd0*/  @P1 BRA `(.L_x_78) ;  /* 0x0000000000f81947 */ /* 0x000fec0003800000 */
[C---:B------:R-:W-:Y:S01]  /*2be0*/  FMUL R8, |R7|.reuse, 16777216 ;  /* 0x4b80000007087820 */ /* 0x040fe20000400200 */
[----:B------:R-:W-:Y:S01]  /*2bf0*/  FSETP.GEU.AND P1, PT, |R7|, 1.175494350822287508e-38, PT ;  /* 0x008000000700780b */ /* 0x000fe20003f2e200 */
[----:B------:R-:W-:-:S03]  /*2c00*/  HFMA2 R35, -RZ, RZ, 0.771484375, 0.21533203125 ;  /* 0x3a2c32e4ff237431 */ /* 0x000fc600000001ff */
[----:B------:R-:W-:Y:S02]  /*2c10*/  FSEL R8, R8, |R7|, !P1 ;  /* 0x4000000708087208 */ /* 0x000fe40004800000 */
[----:B------:R-:W-:Y:S02]  /*2c20*/  FSEL R12, RZ, -24, P1 ;  /* 0xc1c00000ff0c7808 */ /* 0x000fe40000800000 */
[----:B------:R-:W-:Y:S02]  /*2c30*/  IADD3 R9, PT, PT, R8, -0x3f3504f3, RZ ;  /* 0xc0cafb0d08097810 */ /* 0x000fe40007ffe0ff */
[----:B------:R-:W-:Y:S02]  /*2c40*/  FSETP.NEU.AND P1, PT, |R7|, +INF , PT ;  /* 0x7f8000000700780b */ /* 0x000fe40003f2d200 */
[----:B------:R-:W-:Y:S02]  /*2c50*/  LOP3.LUT R9, R9, 0xff800000, RZ, 0xc0, !PT ;  /* 0xff80000009097812 */ /* 0x000fe400078ec0ff */
[----:B------:R-:W-:-:S03]  /*2c60*/  FSETP.NEU.AND P1, PT, |R7|, RZ, P1 ;  /* 0x000000ff0700720b */ /* 0x000fc60000f2d200 */
[----:B------:R-:W-:Y:S01]  /*2c70*/  IMAD.IADD R8, R8, 0x1, -R9 ;  /* 0x0000000108087824 */ /* 0x000fe200078e0a09 */
[----:B------:R-:W-:-:S03]  /*2c80*/  I2FP.F32.S32 R9, R9 ;  /* 0x0000000900097245 */ /* 0x000fc60000201400 */
[C---:B------:R-:W-:Y:S01]  /*2c90*/  FADD R26, R8.reuse, 1 ;  /* 0x3f800000081a7421 */ /* 0x040fe20000000000 */
[----:B------:R-:W-:-:S04]  /*2ca0*/  FADD R33, R8, -1 ;  /* 0xbf80000008217421 */ /* 0x000fc80000000000 */
[----:B------:R-:W-:Y:S01]  /*2cb0*/  FADD R13, R33, R33 ;  /* 0x00000021210d7221 */ /* 0x000fe20000000000 */
[----:B------:R-:W0:Y:S01]  /*2cc0*/  MUFU.RCP R26, R26 ;  /* 0x0000001a001a7308 */ /* 0x000e220000001000 */
[----:B------:R-:W-:Y:S02]  /*2cd0*/  @!P1 FADD R7, |R7|, |R7| ;  /* 0x4000000707079221 */ /* 0x000fe40000000200 */
[----:B0-----:R-:W-:Y:S01]  /*2ce0*/  FMUL R8, R26, R13 ;  /* 0x0000000d1a087220 */ /* 0x001fe20000400000 */
[----:B------:R-:W-:-:S03]  /*2cf0*/  FFMA R13, R9, 1.1920928955078125e-07, R12 ;  /* 0x34000000090d7823 */ /* 0x000fc6000000000c */
[----:B------:R-:W-:Y:S01]  /*2d00*/  FADD R30, R33, -R8 ;  /* 0x80000008211e7221 */ /* 0x000fe20000000000 */
[CC--:B------:R-:W-:Y:S01]  /*2d10*/  FMUL R12, R8.reuse, R8.reuse ;  /* 0x00000008080c7220 */ /* 0x0c0fe20000400000 */
[----:B------:R-:W-:Y:S02]  /*2d20*/  FFMA R9, R8, 1.4426950216293334961, R13 ;  /* 0x3fb8aa3b08097823 */ /* 0x000fe4000000000d */
[----:B------:R-:W-:Y:S01]  /*2d30*/  FADD R30, R30, R30 ;  /* 0x0000001e1e1e7221 */ /* 0x000fe20000000000 */
[C---:B------:R-:W-:Y:S01]  /*2d40*/  FFMA R35, R12.reuse, R35, 0.0032181653659790754318 ;  /* 0x3b52e7db0c237423 */ /* 0x040fe20000000023 */
[----:B------:R-:W-:Y:S02]  /*2d50*/  FADD R13, R13, -R9 ;  /* 0x800000090d0d7221 */ /* 0x000fe40000000000 */
[----:B------:R-:W-:Y:S01]  /*2d60*/  FFMA R33, R33, -R8, R30 ;  /* 0x8000000821217223 */ /* 0x000fe2000000001e */
[----:B------:R-:W-:-:S03]  /*2d70*/  FFMA R35, R12, R35, 0.018033718690276145935 ;  /* 0x3c93bb730c237423 */ /* 0x000fc60000000023 */
[----:B------:R-:W-:Y:S01]  /*2d80*/  FMUL R33, R26, R33 ;  /* 0x000000211a217220 */ /* 0x000fe20000400000 */
[----:B------:R-:W-:Y:S01]  /*2d90*/  FFMA R26, R8, 1.4426950216293334961, R13 ;  /* 0x3fb8aa3b081a7823 */ /* 0x000fe2000000000d */
[----:B------:R-:W-:-:S03]  /*2da0*/  FFMA R35, R12, R35, 0.12022458761930465698 ;  /* 0x3df6384f0c237423 */ /* 0x000fc60000000023 */
[----:B------:R-:W-:Y:S01]  /*2db0*/  FFMA R13, R33, 1.4426950216293334961, R26 ;  /* 0x3fb8aa3b210d7823 */ /* 0x000fe2000000001a */
[----:B------:R-:W-:-:S03]  /*2dc0*/  FMUL R35, R12, R35 ;  /* 0x000000230c237220 */ /* 0x000fc60000400000 */
[----:B------:R-:W-:Y:S01]  /*2dd0*/  FFMA R26, R8, 1.9251366722983220825e-08, R13 ;  /* 0x32a55e34081a7823 */ /* 0x000fe2000000000d */
[----:B------:R-:W-:-:S04]  /*2de0*/  FMUL R12, R35, 3 ;  /* 0x40400000230c7820 */ /* 0x000fc80000400000 */
[----:B------:R-:W-:Y:S01]  /*2df0*/  FFMA R12, R33, R12, R26 ;  /* 0x0000000c210c7223 */ /* 0x000fe2000000001a */
[----:B------:R-:W-:-:S03]  /*2e00*/  MOV R33, 0x391fcb8e ;  /* 0x391fcb8e00217802 */ /* 0x000fc60000000f00 */
[----:B------:R-:W-:-:S04]  /*2e10*/  FFMA R12, R8, R35, R12 ;  /* 0x00000023080c7223 */ /* 0x000fc8000000000c */
[----:B------:R-:W-:-:S04]  /*2e20*/  FADD R8, R9, R12 ;  /* 0x0000000c09087221 */ /* 0x000fc80000000000 */
[----:B------:R-:W-:Y:S01]  /*2e30*/  FMUL R13, R8, 4 ;  /* 0x40800000080d7820 */ /* 0x000fe20000400000 */
[----:B------:R-:W-:-:S03]  /*2e40*/  FADD R9, -R9, R8 ;  /* 0x0000000809097221 */ /* 0x000fc60000000100 */
[----:B------:R-:W0:Y:S01]  /*2e50*/  FRND R26, R13 ;  /* 0x0000000d001a7307 */ /* 0x000e220000201000 */
[----:B------:R-:W-:Y:S01]  /*2e60*/  FADD R9, R12, -R9 ;  /* 0x800000090c097221 */ /* 0x000fe20000000000 */
[----:B------:R-:W-:Y:S01]  /*2e70*/  FFMA R8, R8, 4, -R13 ;  /* 0x4080000008087823 */ /* 0x000fe2000000080d */
[----:B------:R-:W-:-:S03]  /*2e80*/  FSETP.GT.AND P5, PT, |R13|, 152, PT ;  /* 0x431800000d00780b */ /* 0x000fc60003fa4200 */
[----:B------:R-:W-:Y:S02]  /*2e90*/  FFMA R9, R9, 4, R8 ;  /* 0x4080000009097823 */ /* 0x000fe40000000008 */
[----:B------:R-:W1:Y:S01]  /*2ea0*/  F2I.NTZ R12, R13 ;  /* 0x0000000d000c7305 */ /* 0x000e620000203100 */
[----:B0-----:R-:W-:Y:S01]  /*2eb0*/  FADD R8, R13, -R26 ;  /* 0x8000001a0d087221 */ /* 0x001fe20000000000 */
[----:B------:R-:W-:-:S03]  /*2ec0*/  FSETP.GT.AND P4, PT, R26, RZ, PT ;  /* 0x000000ff1a00720b */ /* 0x000fc60003f84000 */
[----:B------:R-:W-:-:S04]  /*2ed0*/  FADD R8, R8, R9 ;  /* 0x0000000908087221 */ /* 0x000fc80000000000 */
[----:B------:R-:W-:-:S04]  /*2ee0*/  FFMA R9, R8, R33, 0.0013391353422775864601 ;  /* 0x3aaf85ed08097423 */ /* 0x000fc80000000021 */
[----:B------:R-:W-:-:S04]  /*2ef0*/  FFMA R9, R8, R9, 0.0096188392490148544312 ;  /* 0x3c1d985608097423 */ /* 0x000fc80000000009 */
[----:B------:R-:W-:-:S04]  /*2f00*/  FFMA R9, R8, R9, 0.055503588169813156128 ;  /* 0x3d6357bb08097423 */ /* 0x000fc80000000009 */
[C---:B------:R-:W-:Y:S01]  /*2f10*/  FFMA R33, R8.reuse, R9, 0.24022644758224487305 ;  /* 0x3e75fdec08217423 */ /* 0x040fe20000000009 */
[----:B------:R-:W-:Y:S02]  /*2f20*/  SEL R9, RZ, 0x83000000, P4 ;  /* 0x83000000ff097807 */ /* 0x000fe40002000000 */
[----:B------:R-:W-:Y:S01]  /*2f30*/  FSETP.GEU.AND P4, PT, R13, RZ, PT ;  /* 0x000000ff0d00720b */ /* 0x000fe20003f8e000 */
[----:B------:R-:W-:Y:S01]  /*2f40*/  FFMA R33, R8, R33, 0.69314718246459960938 ;  /* 0x3f31721808217423 */ /* 0x000fe20000000021 */
[----:B------:R-:W-:Y:S02]  /*2f50*/  IADD3 R26, PT, PT, R9, 0x7f000000, RZ ;  /* 0x7f000000091a7810 */ /* 0x000fe40007ffe0ff */
[----:B-1----:R-:W-:Y:S01]  /*2f60*/  LEA R12, R12, -R9, 0x17 ;  /* 0x800000090c0c7211 */ /* 0x002fe200078eb8ff */
[----:B------:R-:W-:Y:S01]  /*2f70*/  FFMA R33, R8, R33, 1 ;  /* 0x3f80000008217423 */ /* 0x000fe20000000021 */
[----:B------:R-:W-:-:S03]  /*2f80*/  FSEL R8, RZ, +INF , !P4 ;  /* 0x7f800000ff087808 */ /* 0x000fc60006000000 */
[----:B------:R-:W-:-:S04]  /*2f90*/  FMUL R33, R26, R33 ;  /* 0x000000211a217220 */ /* 0x000fc80000400000 */
[----:B------:R-:W-:Y:S01]  /*2fa0*/  @!P5 FMUL R8, R12, R33 ;  /* 0x000000210c08d220 */ /* 0x000fe20000400000 */
[----:B------:R-:W-:-:S07]  /*2fb0*/  @!P1 LOP3.LUT R8, R7, 0x7fffffff, RZ, 0xc0, !PT ;  /* 0x7fffffff07089812 */ /* 0x000fce00078ec0ff */
.L_x_78:
[----:B------:R-:W-:Y:S05]  /*2fc0*/  BSYNC.RECONVERGENT B2 ;  /* 0x0000000000027941 */ /* 0x000fea0003800200 */
.L_x_77:
[----:B------:R-:W-:Y:S01]  /*2fd0*/  BSSY.RECONVERGENT B2, `(.L_x_79) ;  /* 0x0000045000027945 */ /* 0x000fe20003800200 */
[----:B------:R-:W-:Y:S01]  /*2fe0*/  HFMA2 R34, -RZ, RZ, 1.875, 0 ;  /* 0x3f800000ff227431 */ /* 0x000fe200000001ff */
[----:B------:R-:W-:Y:S02]  /*2ff0*/  MOV R36, 0x3f800000 ;  /* 0x3f80000000247802 */ /* 0x000fe40000000f00 */
[----:B------:R-:W-:Y:S05]  /*3000*/  @!P3 BRA `(.L_x_80) ;  /* 0x000000040004b947 */ /* 0x000fea0003800000 */
[----:B------:R-:W-:-:S13]  /*3010*/  FSETP.NAN.AND P1, PT, |R4|, |R4|, PT ;  /* 0x400000040400720b */ /* 0x000fda0003f28200 */
[----:B------:R-:W-:Y:S01]  /*3020*/  @P1 FADD R36, |R4|, 4 ;  /* 0x4080000004241421 */ /* 0x000fe20000000200 */
[----:B------:R-:W-:Y:S06]  /*3030*/  @P1 BRA `(.L_x_80) ;  /* 0x0000000000f81947 */ /* 0x000fec0003800000 */
[C---:B------:R-:W-:Y:S01]  /*3040*/  FMUL R7, |R4|.reuse, 16777216 ;  /* 0x4b80000004077820 */ /* 0x040fe20000400200 */
[----:B------:R-:W-:-:S04]  /*3050*/  FSETP.GEU.AND P1, PT, |R4|, 1.175494350822287508e-38, PT ;  /* 0x008000000400780b */ /* 0x000fc80003f2e200 */
[----:B------:R-:W-:-:S04]  /*3060*/  FSEL R7, R7, |R4|, !P1 ;  /* 0x4000000407077208 */ /* 0x000fc80004800000 */
[----:B------:R-:W-:-:S04]  /*3070*/  IADD3 R9, PT, PT, R7, -0x3f3504f3, RZ ;  /* 0xc0cafb0d07097810 */ /* 0x000fc80007ffe0ff */
[----:B------:R-:W-:Y:S02]  /*3080*/  LOP3.LUT R12, R9, 0xff800000, RZ, 0xc0, !PT ;  /* 0xff800000090c7812 */ /* 0x000fe400078ec0ff */
[----:B------:R-:W-:Y:S02]  /*3090*/  FSEL R9, RZ, -24, P1 ;  /* 0xc1c00000ff097808 */ /* 0x000fe40000800000 */
[-C--:B------:R-:W-:Y:S02]  /*30a0*/  IADD3 R7, PT, PT, R7, -R12.reuse, RZ ;  /* 0x8000000c07077210 */ /* 0x080fe40007ffe0ff */
[----:B------:R-:W-:Y:S02]  /*30b0*/  I2FP.F32.S32 R12, R12 ;  /* 0x0000000c000c7245 */ /* 0x000fe40000201400 */
[----:B------:R-:W-:Y:S01]  /*30c0*/  FSETP.NEU.AND P1, PT, |R4|, +INF , PT ;  /* 0x7f8000000400780b */ /* 0x000fe20003f2d200 */
[C---:B------:R-:W-:Y:S01]  /*30d0*/  FADD R13, R7.reuse, 1 ;  /* 0x3f800000070d7421 */ /* 0x040fe20000000000 */
[----:B------:R-:W-:Y:S01]  /*30e0*/  FADD R26, R7, -1 ;  /* 0xbf800000071a7421 */ /* 0x000fe20000000000 */
[----:B------:R-:W-:Y:S01]  /*30f0*/  FFMA R12, R12, 1.1920928955078125e-07, R9 ;  /* 0x340000000c0c7823 */ /* 0x000fe20000000009 */
[----:B------:R-:W-:-:S02]  /*3100*/  FSETP.NEU.AND P1, PT, |R4|, RZ, P1 ;  /* 0x000000ff0400720b */ /* 0x000fc40000f2d200 */
[----:B------:R-:W-:Y:S01]  /*3110*/  FADD R30, R26, R26 ;  /* 0x0000001a1a1e7221 */ /* 0x000fe20000000000 */
[----:B------:R-:W0:Y:S10]  /*3120*/  MUFU.RCP R13, R13 ;  /* 0x0000000d000d7308 */ /* 0x000e340000001000 */
[----:B------:R-:W-:Y:S01]  /*3130*/  @!P1 FADD R4, |R4|, |R4| ;  /* 0x4000000404049221 */ /* 0x000fe20000000200 */
[----:B0-----:R-:W-:-:S04]  /*3140*/  FMUL R7, R13, R30 ;  /* 0x0000001e0d077220 */ /* 0x001fc80000400000 */
[----:B------:R-:W-:Y:S01]  /*3150*/  FADD R30, R26, -R7 ;  /* 0x800000071a1e7221 */ /* 0x000fe20000000000 */
[----:B------:R-:W-:-:S03]  /*3160*/  FMUL R9, R7, R7 ;  /* 0x0000000707097220 */ /* 0x000fc60000400000 */
[----:B------:R-:W-:Y:S01]  /*3170*/  FADD R33, R30, R30 ;  /* 0x0000001e1e217221 */ /* 0x000fe20000000000 */
[----:B------:R-:W-:-:S03]  /*3180*/  HFMA2 R30, -RZ, RZ, 0.771484375, 0.21533203125 ;  /* 0x3a2c32e4ff1e7431 */ /* 0x000fc600000001ff */
[----:B------:R-:W-:-:S04]  /*3190*/  FFMA R26, R26, -R7, R33 ;  /* 0x800000071a1a7223 */ /* 0x000fc80000000021 */
[----:B------:R-:W-:Y:S01]  /*31a0*/  FMUL R26, R13, R26 ;  /* 0x0000001a0d1a7220 */ /* 0x000fe20000400000 */
[----:B------:R-:W-:Y:S01]  /*31b0*/  FFMA R13, R7, 1.4426950216293334961, R12 ;  /* 0x3fb8aa3b070d7823 */ /* 0x000fe2000000000c */
[----:B------:R-:W-:-:S03]  /*31c0*/  FFMA R30, R9, R30, 0.0032181653659790754318 ;  /* 0x3b52e7db091e7423 */ /* 0x000fc6000000001e */
[----:B------:R-:W-:Y:S01]  /*31d0*/  FADD R12, R12, -R13 ;  /* 0x8000000d0c0c7221 */ /* 0x000fe20000000000 */
[----:B------:R-:W-:-:S03]  /*31e0*/  FFMA R30, R9, R30, 0.018033718690276145935 ;  /* 0x3c93bb73091e7423 */ /* 0x000fc6000000001e */
[----:B------:R-:W-:Y:S01]  /*31f0*/  FFMA R33, R7, 1.4426950216293334961, R12 ;  /* 0x3fb8aa3b07217823 */ /* 0x000fe2000000000c */
[----:B------:R-:W-:-:S03]  /*3200*/  FFMA R30, R9, R30, 0.12022458761930465698 ;  /* 0x3df6384f091e7423 */ /* 0x000fc6000000001e */
[----:B------:R-:W-:Y:S01]  /*3210*/  FFMA R12, R26, 1.4426950216293334961, R33 ;  /* 0x3fb8aa3b1a0c7823 */ /* 0x000fe20000000021 */
[----:B------:R-:W-:-:S03]  /*3220*/  FMUL R30, R9, R30 ;  /* 0x0000001e091e7220 */ /* 0x000fc60000400000 */
[----:B------:R-:W-:Y:S01]  /*3230*/  FFMA R12, R7, 1.9251366722983220825e-08, R12 ;  /* 0x32a55e34070c7823 */ /* 0x000fe2000000000c */
[----:B------:R-:W-:-:S04]  /*3240*/  FMUL R9, R30, 3 ;  /* 0x404000001e097820 */ /* 0x000fc80000400000 */
[----:B------:R-:W-:-:S04]  /*3250*/  FFMA R9, R26, R9, R12 ;  /* 0x000000091a097223 */ /* 0x000fc8000000000c */
[----:B------:R-:W-:-:S04]  /*3260*/  FFMA R30, R7, R30, R9 ;  /* 0x0000001e071e7223 */ /* 0x000fc80000000009 */
[----:B------:R-:W-:-:S04]  /*3270*/  FADD R12, R13, R30 ;  /* 0x0000001e0d0c7221 */ /* 0x000fc80000000000 */
[----:B------:R-:W-:Y:S01]  /*3280*/  FMUL R7, R12, 4 ;  /* 0x408000000c077820 */ /* 0x000fe20000400000 */
[----:B------:R-:W-:-:S03]  /*3290*/  FADD R13, -R13, R12 ;  /* 0x0000000c0d0d7221 */ /* 0x000fc60000000100 */
[----:B------:R-:W0:Y:S01]  /*32a0*/  FRND R26, R7 ;  /* 0x00000007001a7307 */ /* 0x000e220000201000 */
[----:B------:R-:W-:Y:S01]  /*32b0*/  FADD R13, R30, -R13 ;  /* 0x8000000d1e0d7221 */ /* 0x000fe20000000000 */
[----:B------:R-:W-:Y:S01]  /*32c0*/  FFMA R12, R12, 4, -R7 ;  /* 0x408000000c0c7823 */ /* 0x000fe20000000807 */
[----:B------:R-:W-:Y:S02]  /*32d0*/  MOV R30, 0x391fcb8e ;  /* 0x391fcb8e001e7802 */ /* 0x000fe40000000f00 */
[----:B------:R-:W-:Y:S01]  /*32e0*/  FSETP.GT.AND P4, PT, |R7|, 152, PT ;  /* 0x431800000700780b */ /* 0x000fe20003f84200 */
        /* <DEDUP_REMOVED lines=8> */
[----:B------:R-:W-:Y:S01]  /*3370*/  FFMA R26, R9, R12, 0.24022644758224487305 ;  /* 0x3e75fdec091a7423 */ /* 0x000fe2000000000c */
        /* <DEDUP_REMOVED lines=10> */
.L_x_80:
[----:B------:R-:W-:Y:S05]  /*3420*/  BSYNC.RECONVERGENT B2 ;  /* 0x0000000000027941 */ /* 0x000fea0003800200 */
.L_x_79:
[----:B------:R-:W-:Y:S04]  /*3430*/  BSSY.RECONVERGENT B2, `(.L_x_81) ;  /* 0x0000043000027945 */ /* 0x000fe80003800200 */
        /* <DEDUP_REMOVED lines=12> */
[----:B------:R-:W-:-:S02]  /*3500*/  FSETP.NEU.AND P1, PT, |R5|, RZ, P1 ;  /* 0x000000ff0500720b */ /* 0x000fc40000f2d200 */
[-C--:B------:R-:W-:Y:S02]  /*3510*/  IADD3 R4, PT, PT, R4, -R7.reuse, RZ ;  /* 0x8000000704047210 */ /* 0x080fe40007ffe0ff */
        /* <DEDUP_REMOVED lines=52> */
.L_x_82:
[----:B------:R-:W-:Y:S05]  /*3860*/  BSYNC.RECONVERGENT B2 ;  /* 0x0000000000027941 */ /* 0x000fea0003800200 */
.L_x_81:
[----:B------:R-:W-:Y:S01]  /*3870*/  FADD R5, R36, R8 ;  /* 0x0000000824057221 */ /* 0x000fe20000000000 */
[----:B------:R-:W-:Y:S03]  /*3880*/  BSSY.RECONVERGENT B4, `(.L_x_83) ;  /* 0x0000010000047945 */ /* 0x000fe60003800200 */
[----:B------:R-:W-:-:S04]  /*3890*/  FADD R5, R5, R34 ;  /* 0x0000002205057221 */ /* 0x000fc80000000000 */
[----:B------:R-:W-:-:S04]  /*38a0*/  FADD R35, R5, 9.9999997473787516356e-06 ;  /* 0x3727c5ac05237421 */ /* 0x000fc80000000000 */
        /* <DEDUP_REMOVED lines=12> */
[----:B------:R-:W-:-:S07]  /*3970*/  MOV R9, R4 ;  /* 0x0000000400097202 */ /* 0x000fce0000000f00 */
.L_x_84:
[----:B------:R-:W-:Y:S05]  /*3980*/  BSYNC.RECONVERGENT B4 ;  /* 0x0000000000047941 */ /* 0x000fea0003800200 */
.L_x_83:
[----:B------:R-:W0:Y:S01]  /*3990*/  MUFU.RCP R4, R35 ;  /* 0x0000002300047308 */ /* 0x000e220000001000 */
[----:B------:R-:W-:Y:S07]  /*39a0*/  BSSY.RECONVERGENT B4, `(.L_x_85) ;  /* 0x000000d000047945 */ /* 0x000fee0003800200 */
        /* <DEDUP_REMOVED lines=11> */
[----:B------:R-:W-:-:S07]  /*3a60*/  IMAD.MOV.U32 R8, RZ, RZ, R4 ;  /* 0x000000ffff087224 */ /* 0x000fce00078e0004 */
.L_x_86:
[----:B------:R-:W-:Y:S05]  /*3a70*/  BSYNC.RECONVERGENT B4 ;  /* 0x0000000000047941 */ /* 0x000fea0003800200 */
.L_x_85:
        /* <DEDUP_REMOVED lines=14> */
.L_x_88:
[----:B------:R-:W-:Y:S05]  /*3b60*/  BSYNC.RECONVERGENT B4 ;  /* 0x0000000000047941 */ /* 0x000fea0003800200 */
.L_x_87:
[----:B------:R-:W-:Y:S01]  /*3b70*/  FADD R15, R15, R15 ;  /* 0x0000000f0f0f7221 */ /* 0x000fe20000000000 */
[----:B------:R-:W-:Y:S03]  /*3b80*/  BSSY.RECONVERGENT B4, `(.L_x_89) ;  /* 0x000000d000047945 */ /* 0x000fe60003800200 */
        /* <DEDUP_REMOVED lines=12> */
.L_x_90:
[----:B------:R-:W-:Y:S05]  /*3c50*/  BSYNC.RECONVERGENT B4 ;  /* 0x0000000000047941 */ /* 0x000fea0003800200 */
.L_x_89:
[----:B------:R-:W-:Y:S01]  /*3c60*/  FADD R26, R14, R14 ;  /* 0x0000000e0e1a7221 */ /* 0x000fe20000000000 */
[----:B------:R-:W-:Y:S01]  /*3c70*/  BSSY.RECONVERGENT B4, `(.L_x_91) ;  /* 0x000000e000047945 */ /* 0x000fe20003800200 */
[----:B------:R-:W-:Y:S02]  /*3c80*/  FADD R14, R4, 0.5 ;  /* 0x3f000000040e7421 */ /* 0x000fe40000000000 */
        /* <DEDUP_REMOVED lines=12> */
.L_x_92:
[----:B------:R-:W-:Y:S05]  /*3d50*/  BSYNC.RECONVERGENT B4 ;  /* 0x0000000000047941 */ /* 0x000fea0003800200 */
.L_x_91:
        /* <DEDUP_REMOVED lines=15> */
.L_x_94:
[----:B------:R-:W-:Y:S05]  /*3e50*/  BSYNC.RECONVERGENT B4 ;  /* 0x0000000000047941 */ /* 0x000fea0003800200 */
.L_x_93:
[----:B------:R-:W-:Y:S02]  /*3e60*/  IADD3 R17, PT, PT, R17, -0x1, RZ ;  /* 0xffffffff11117810 */ /* 0x000fe40007ffe0ff */
[----:B------:R-:W-:Y:S02]  /*3e70*/  IADD3 R35, PT, PT, R16, -0x1, RZ ;  /* 0xffffffff10237810 */ /* 0x000fe40007ffe0ff */
[----:B------:R-:W-:Y:S02]  /*3e80*/  I2FP.F32.S32 R17, R17 ;  /* 0x0000001100117245 */ /* 0x000fe40000201400 */
[----:B------:R-:W-:-:S03]  /*3e90*/  I2FP.F32.S32 R35, R35 ;  /* 0x0000002300237245 */ /* 0x000fc60000201400 */
[----:B------:R-:W-:Y:S02]  /*3ea0*/  FMUL R34, R34, R17 ;  /* 0x0000001122227220 */ /* 0x000fe40000400000 */
[----:B------:R-:W-:Y:S02]  /*3eb0*/  FMUL R5, R14, R35 ;  /* 0x000000230e057220 */ /* 0x000fe40000400000 */
[----:B------:R-:W0:Y:S08]  /*3ec0*/  F2I.TRUNC.NTZ R15, R34 ;  /* 0x00000022000f7305 */ /* 0x000e30000020f100 */
[----:B------:R-:W1:Y:S01]  /*3ed0*/  F2I.TRUNC.NTZ R12, R5 ;  /* 0x00000005000c7305 */ /* 0x000e62000020f100 */
[----:B0-----:R-:W-:-:S05]  /*3ee0*/  IMAD R15, R16, R15, RZ ;  /* 0x0000000f100f7224 */ /* 0x001fca00078e02ff */
[----:B-1----:R-:W-:-:S05]  /*3ef0*/  IADD3 R12, PT, PT, R12, R15, RZ ;  /* 0x0000000f0c0c7210 */ /* 0x002fca0007ffe0ff */
        /* <DEDUP_REMOVED lines=8> */
[----:B------:R-:W-:Y:S01]  /*3f80*/  HFMA2 R33, -RZ, RZ, 0.9375, -7.688999176025390625e-06 ;  /* 0x3b808081ff217431 */ /* 0x000fe200000001ff */
[----:B------:R-:W-:Y:S03]  /*3f90*/  BSSY.RECONVERGENT B4, `(.L_x_95) ;  /* 0x000000e000047945 */ /* 0x000fe60003800200 */
[----:B------:R-:W-:-:S04]  /*3fa0*/  FFMA R30, -R30, 0.0039215688593685626984, R31 ;  /* 0x3b8080811e1e7823 */ /* 0x000fc8000000011f */
[----:B------:R-:W-:Y:S01]  /*3fb0*/  FFMA R30, R30, R33, 0.0039215688593685626984 ;  /* 0x3b8080811e1e7423 */ /* 0x000fe20000000021 */
[----:B--2---:R-:W-:-:S04]  /*3fc0*/  I2FP.F32.U32 R5, R26 ;  /* 0x0000001a00057245 */ /* 0x004fc80000201000 */
[----:B------:R-:W1:Y:S01]  /*3fd0*/  FCHK P1, R5, 255 ;  /* 0x437f000005007902 */ /* 0x000e620000020000 */
[----:B------:R-:W-:-:S04]  /*3fe0*/  FFMA R34, R5, R30, RZ ;  /* 0x0000001e05227223 */ /* 0x000fc800000000ff */
[----:B------:R-:W-:-:S04]  /*3ff0*/  FFMA R31, R34, -255, R5 ;  /* 0xc37f0000221f7823 */ /* 0x000fc80000000005 */
[----:B------:R-:W-:Y:S01]  /*4000*/  FFMA R34, R30, R31, R34 ;  /* 0x0000001f1e227223 */ /* 0x000fe20000000022 */
[----:B------:R-:W-:Y:S01]  /*4010*/  FADD R31, R4, 0.5 ;  /* 0x3f000000041f7421 */ /* 0x000fe20000000000 */
[----:B01----:R-:W-:Y:S06]  /*4020*/  @!P1 BRA `(.L_x_96) ;  /* 0x0000000000109947 */ /* 0x003fec0003800000 */
[----:B------:R-:W-:Y:S02]  /*4030*/  MOV R4, 0x437f0000 ;  /* 0x437f000000047802 */ /* 0x000fe40000000f00 */
[----:B------:R-:W-:-:S07]  /*4040*/  MOV R12, 0x4060 ;  /* 0x00004060000c7802 */ /* 0x000fce0000000f00 */
[----:B-----5:R-:W-:Y:S05]  /*4050*/  CALL.REL.NOINC `($__internal_2_$__cuda_sm3x_div_rn_noftz_f32_slowpath) ;  /* 0x00000018005c7944 */ /* 0x020fea0003c00000 */
[----:B------:R-:W-:-:S07]  /*4060*/  MOV R34, R4 ;  /* 0x0000000400227202 */ /* 0x000fce0000000f00 */
.L_x_96:
[----:B------:R-:W-:Y:S05]  /*4070*/  BSYNC.RECONVERGENT B4 ;  /* 0x0000000000047941 */ /* 0x000fea0003800200 */
.L_x_95:
[----:B------:R-:W-:Y:S01]  /*4080*/  HFMA2 R4, -RZ, RZ, 0.9375, -7.688999176025390625e-06 ;  /* 0x3b808081ff047431 */ /* 0x000fe200000001ff */
[----:B-----5:R-:W-:Y:S01]  /*4090*/  LOP3.LUT R36, R36, 0xffff, RZ, 0xc0, !PT ;  /* 0x0000ffff24247812 */ /* 0x020fe200078ec0ff */
[----:B------:R-:W-:Y:S01]  /*40a0*/  BSSY.RECONVERGENT B4, `(.L_x_97) ;  /* 0x000000f000047945 */ /* 0x000fe20003800200 */
[----:B------:R-:W-:Y:S02]  /*40b0*/  MOV R5, 0x437f0000 ;  /* 0x437f000000057802 */ /* 0x000fe40000000f00 */
        /* <DEDUP_REMOVED lines=12> */
[----:B------:R-:W-:-:S07]  /*4180*/  MOV R36, R4 ;  /* 0x0000000400247202 */ /* 0x000fce0000000f00 */
.L_x_98:
[----:B------:R-:W-:Y:S05]  /*4190*/  BSYNC.RECONVERGENT B4 ;  /* 0x0000000000047941 */ /* 0x000fea0003800200 */
.L_x_97:
[----:B------:R-:W-:Y:S01]  /*41a0*/  HFMA2 R38, -RZ, RZ, 0.9375, -7.688999176025390625e-06 ;  /* 0x3b808081ff267431 */ /* 0x000fe200000001ff */
[----:B------:R-:W-:Y:S01]  /*41b0*/  LOP3.LUT R37, R37, 0xffff, RZ, 0xc0, !PT ;  /* 0x0000ffff25257812 */ /* 0x000fe200078ec0ff */
        /* <DEDUP_REMOVED lines=15> */
.L_x_100:
[----:B------:R-:W-:Y:S05]  /*42b0*/  BSYNC.RECONVERGENT B4 ;  /* 0x0000000000047941 */ /* 0x000fea0003800200 */
.L_x_99:
[----:B------:R-:W-:Y:S01]  /*42c0*/  FMUL R31, R31, R35 ;  /* 0x000000231f1f7220 */ /* 0x000fe20000400000 */
[----:B------:R-:W-:-:S05]  /*42d0*/  FMUL R17, R14, R17 ;  /* 0x000000110e117220 */ /* 0x000fca0000400000 */
[----:B------:R-:W-:Y:S08]  /*42e0*/  F2I.TRUNC.NTZ R31, R31 ;  /* 0x0000001f001f7305 */ /* 0x000ff0000020f100 */
        /* <DEDUP_REMOVED lines=8> */
[----:B------:R-:W-:Y:S01]  /*4370*/  HFMA2 R13, -RZ, RZ, 0.9375, -7.688999176025390625e-06 ;  /* 0x3b808081ff0d7431 */ /* 0x000fe200000001ff */
        /* <DEDUP_REMOVED lines=10> */
[----:B------:R-:W-:Y:S02]  /*4420*/  MOV R5, R33 ;  /* 0x0000002100057202 */ /* 0x000fe40000000f00 */
[----:B------:R-:W-:Y:S02]  /*4430*/  MOV R4, 0x437f0000 ;  /* 0x437f000000047802 */ /* 0x000fe40000000f00 */
[----:B------:R-:W-:-:S07]  /*4440*/  MOV R12, 0x4460 ;  /* 0x00004460000c7802 */ /* 0x000fce0000000f00 */
[----:B-----5:R-:W-:Y:S05]  /*4450*/  CALL.REL.NOINC `($__internal_2_$__cuda_sm3x_div_rn_noftz_f32_slowpath) ;  /* 0x00000014005c7944 */ /* 0x020fea0003c00000 */
[----:B------:R-:W-:-:S07]  /*4460*/  MOV R17, R4 ;  /* 0x0000000400117202 */ /* 0x000fce0000000f00 */
.L_x_102:
[----:B------:R-:W-:Y:S05]  /*4470*/  BSYNC.RECONVERGENT B4 ;  /* 0x0000000000047941 */ /* 0x000fea0003800200 */
.L_x_101:
        /* <DEDUP_REMOVED lines=17> */
.L_x_104:
[----:B------:R-:W-:Y:S05]  /*4590*/  BSYNC.RECONVERGENT B4 ;  /* 0x0000000000047941 */ /* 0x000fea0003800200 */
.L_x_103:
[----:B------:R-:W-:Y:S01]  /*45a0*/  HFMA2 R37, -RZ, RZ, 0.9375, -7.688999176025390625e-06 ;  /* 0x3b808081ff257431 */ /* 0x000fe200000001ff */
[----:B------:R-:W-:Y:S01]  /*45b0*/  LOP3.LUT R16, R16, 0xffff, RZ, 0xc0, !PT ;  /* 0x0000ffff10107812 */ /* 0x000fe200078ec0ff */
        /* <DEDUP_REMOVED lines=15> */
.L_x_106:
[----:B------:R-:W-:Y:S05]  /*46b0*/  BSYNC.RECONVERGENT B4 ;  /* 0x0000000000047941 */ /* 0x000fea0003800200 */
.L_x_105:
[----:B------:R-:W-:-:S05]  /*46c0*/  IADD3 R15, PT, PT, R15, R31, RZ ;  /* 0x0000001f0f0f7210 */ /* 0x000fca0007ffe0ff */
        /* <DEDUP_REMOVED lines=21> */
[----:B------:R-:W-:-:S07]  /*4820*/  IMAD.MOV.U32 R16, RZ, RZ, R4 ;  /* 0x000000ffff107224 */ /* 0x000fce00078e0004 */
.L_x_108:
[----:B------:R-:W-:Y:S05]  /*4830*/  BSYNC.RECONVERGENT B4 ;  /* 0x0000000000047941 */ /* 0x000fea0003800200 */
.L_x_107:
        /* <DEDUP_REMOVED lines=17> */
.L_x_110:
[----:B------:R-:W-:Y:S05]  /*4950*/  BSYNC.RECONVERGENT B4 ;  /* 0x0000000000047941 */ /* 0x000fea0003800200 */
.L_x_109:
        /* <DEDUP_REMOVED lines=16> */
.L_x_112:
[----:B------:R-:W-:Y:S05]  /*4a60*/  BSYNC.RECONVERGENT B4 ;  /* 0x0000000000047941 */ /* 0x000fea0003800200 */
.L_x_111:
[-C--:B------:R-:W-:Y:S01]  /*4a70*/  FMUL R17, R17, R8.reuse ;  /* 0x0000000811117220 */ /* 0x080fe20000400000 */
[-C--:B------:R-:W-:Y:S01]  /*4a80*/  FMUL R35, R35, R8.reuse ;  /* 0x0000000823237220 */ /* 0x080fe20000400000 */
[----:B------:R-:W-:Y:S01]  /*4a90*/  FMUL R37, R37, R8 ;  /* 0x0000000825257220 */ /* 0x000fe20000400000 */
[----:B------:R-:W-:Y:S01]  /*4aa0*/  @P0 FSETP.GT.AND P1, PT, R2, RZ, PT ;  /* 0x000000ff0200020b */ /* 0x000fe20003f24000 */
[-C--:B------:R-:W-:Y:S01]  /*4ab0*/  FFMA R17, R34, R9.reuse, R17 ;  /* 0x0000000922117223 */ /* 0x080fe20000000011 */
[----:B------:R-:W-:Y:S01]  /*4ac0*/  @P0 MOV R8, 0x3f800000 ;  /* 0x3f80000000080802 */ /* 0x000fe20000000f00 */
[----:B------:R-:W-:Y:S01]  /*4ad0*/  BSSY.RECONVERGENT B2, `(.L_x_113) ;  /* 0x000000f000027945 */ /* 0x000fe20003800200 */
[----:B------:R-:W-:Y:S02]  /*4ae0*/  HFMA2 R5, -RZ, RZ, 0, 0 ;  /* 0x00000000ff057431 */ /* 0x000fe400000001ff */
[-C--:B------:R-:W-:Y:S01]  /*4af0*/  FFMA R35, R36, R9.reuse, R35 ;  /* 0x0000000924237223 */ /* 0x080fe20000000023 */
[----:B------:R-:W-:Y:S01]  /*4b00*/  FFMA R37, R38, R9, R37 ;  /* 0x0000000926257223 */ /* 0x000fe20000000025 */
[----:B------:R-:W-:Y:S01]  /*4b10*/  FFMA R16, R16, R7, R17 ;  /* 0x0000000710107223 */ /* 0x000fe20000000011 */
[----:B------:R-:W-:-:S02]  /*4b20*/  MOV R2, RZ ;  /* 0x000000ff00027202 */ /* 0x000fc40000000f00 */
[----:B------:R-:W-:Y:S01]  /*4b30*/  @P0 FSEL R8, R8, -1, P1 ;  /* 0xbf80000008080808 */ /* 0x000fe20000800000 */
[----:B------:R-:W-:Y:S06]  /*4b40*/  @P0 BRA `(.L_x_114) ;  /* 0x00000000001c0947 */ /* 0x000fec0003800000 */
[----:B------:R-:W-:Y:S02]  /*4b50*/  FSETP.GT.AND P0, PT, R10, R11, PT ;  /* 0x0000000b0a00720b */ /* 0x000fe40003f04000 */
[----:B------:R-:W-:-:S11]  /*4b60*/  MOV R8, RZ ;  /* 0x000000ff00087202 */ /* 0x000fd60000000f00 */
[----:B------:R-:W-:Y:S02]  /*4b70*/  @!P0 FSETP.GT.AND P2, PT, R0, RZ, PT ;  /* 0x000000ff0000820b */ /* 0x000fe40003f44000 */
[----:B------:R-:W-:Y:S02]  /*4b80*/  @P0 FSETP.GT.AND P1, PT, R3, RZ, PT ;  /* 0x000000ff0300020b */ /* 0x000fe40003f24000 */
[----:B------:R-:W-:-:S04]  /*4b90*/  MOV R0, 0x3f800000 ;  /* 0x3f80000000007802 */ /* 0x000fc80000000f00 */
[C---:B------:R-:W-:Y:S02]  /*4ba0*/  @P0 FSEL R5, R0.reuse, -1, P1 ;  /* 0xbf80000000050808 */ /* 0x040fe40000800000 */
[----:B------:R-:W-:-:S07]  /*4bb0*/  @!P0 FSEL R2, R0, -1, P2 ;  /* 0xbf80000000028808 */ /* 0x000fce0001000000 */
.L_x_114:
[----:B------:R-:W-:Y:S05]  /*4bc0*/  BSYNC.RECONVERGENT B2 ;  /* 0x0000000000027941 */ /* 0x000fea0003800200 */
.L_x_113:
[-C--:B------:R-:W-:Y:S01]  /*4bd0*/  FMUL R22, R22, R5.reuse ;  /* 0x0000000516167220 */ /* 0x080fe20000400000 */
[-C--:B------:R-:W-:Y:S01]  /*4be0*/  FMUL R23, R23, R5.reuse ;  /* 0x0000000517177220 */ /* 0x080fe20000400000 */
[----:B------:R-:W-:Y:S01]  /*4bf0*/  FMUL R20, R20, R5 ;  /* 0x0000000514147220 */ /* 0x000fe20000400000 */
[-C--:B------:R-:W-:Y:S01]  /*4c00*/  FFMA R28, R28, R7.reuse, R35 ;  /* 0x000000071c1c7223 */ /* 0x080fe20000000023 */
[-C--:B------:R-:W-:Y:S01]  /*4c10*/  FFMA R22, R27, R8.reuse, R22 ;  /* 0x000000081b167223 */ /* 0x080fe20000000016 */
[-C--:B------:R-:W-:Y:S01]  /*4c20*/  FFMA R23, R24, R8.reuse, R23 ;  /* 0x0000000818177223 */ /* 0x080fe20000000017 */
[----:B------:R-:W-:Y:S01]  /*4c30*/  FFMA R20, R25, R8, R20 ;  /* 0x0000000819147223 */ /* 0x000fe20000000014 */
[----:B------:R-:W-:Y:S01]  /*4c40*/  FFMA R7, R4, R7, R37 ;  /* 0x0000000704077223 */ /* 0x000fe20000000025 */
[-C--:B------:R-:W-:Y:S01]  /*4c50*/  FFMA R21, R21, R2.reuse, R22 ;  /* 0x0000000215157223 */ /* 0x080fe20000000016 */
[-C--:B------:R-:W-:Y:S01]  /*4c60*/  FFMA R18, R18, R2.reuse, R23 ;  /* 0x0000000212127223 */ /* 0x080fe20000000017 */
[----:B------:R-:W-:-:S07]  /*4c70*/  FFMA R4, R19, R2, R20 ;  /* 0x0000000213047223 */ /* 0x000fce0000000014 */
.L_x_46:
[----:B------:R-:W-:Y:S05]  /*4c80*/  BSYNC.RECONVERGENT B0 ;  /* 0x0000000000007941 */ /* 0x000fea0003800200 */
.L_x_44:
[----:B-----5:R-:W-:-:S04]  /*4c90*/  FMUL R21, R21, -0.39405521750450134277 ;  /* 0xbec9c19b15157820 */ /* 0x020fc80000400000 */
[----:B------:R-:W-:-:S04]  /*4ca0*/  FFMA R21, R18, -0.78811043500900268555, R21 ;  /* 0xbf49c19b12157823 */ /* 0x000fc80000000015 */
[----:B------:R-:W-:-:S05]  /*4cb0*/  FFMA R4, R4, 0.47286626696586608887, R21 ;  /* 0x3ef21b8704047823 */ /* 0x000fca0000000015 */
[----:B------:R-:W-:-:S05]  /*4cc0*/  FMNMX R3, RZ, R4, !PT ;  /* 0x00000004ff037209 */ /* 0x000fca0007800000 */
[C---:B------:R-:W-:Y:S01]  /*4cd0*/  FMUL R16, R3.reuse, R16 ;  /* 0x0000001003107220 */ /* 0x040fe20000400000 */
[C---:B------:R-:W-:Y:S01]  /*4ce0*/  FMUL R28, R3.reuse, R28 ;  /* 0x0000001c031c7220 */ /* 0x040fe20000400000 */
[----:B------:R-:W-:Y:S02]  /*4cf0*/  FMUL R7, R3, R7 ;  /* 0x0000000703077220 */ /* 0x000fe40000400000 */
[----:B------:R-:W-:Y:S01]  /*4d00*/  FMUL R14, R16, 255 ;  /* 0x437f0000100e7820 */ /* 0x000fe20000400000 */
[----:B------:R-:W-:Y:S01]  /*4d10*/  FMUL R9, R28, 255 ;  /* 0x437f00001c097820 */ /* 0x000fe20000400000 */
[----:B------:R-:W-:-:S07]  /*4d20*/  FMUL R8, R7, 255 ;  /* 0x437f000007087820 */ /* 0x000fce0000400000 */
.L_x_43:
[----:B------:R-:W-:Y:S05]  /*4d30*/  BSYNC.RECONVERGENT B1 ;  /* 0x0000000000017941 */ /* 0x000fea0003800200 */
.L_x_42:
[----:B------:R-:W0:Y:S02]  /*4d40*/  LDC.64 R4, c[0x0][0x3a8] ;  /* 0x0000ea00ff047b82 */ /* 0x000e240000000a00 */
[----:B0-----:R-:W2:Y:S04]  /*4d50*/  LDG.E.64 R2, desc[UR4][R4.64] ;  /* 0x0000000404027981 */ /* 0x001ea8000c1e1b00 */
[----:B------:R-:W3:Y:S01]  /*4d60*/  LDG.E.64 R10, desc[UR4][R4.64+0x8] ;  /* 0x00000804040a7981 */ /* 0x000ee2000c1e1b00 */
[C---:B------:R-:W-:Y:S02]  /*4d70*/  IMAD R0, R6.reuse, 0x3, RZ ;  /* 0x0000000306007824 */ /* 0x040fe400078e02ff */
[----:B--2---:R-:W-:-:S03]  /*4d80*/  IMAD.WIDE R12, R6, 0x4, R2 ;  /* 0x00000004060c7825 */ /* 0x004fc600078e0202 */
[----:B------:R-:W-:Y:S02]  /*4d90*/  SHF.R.S32.HI R2, RZ, 0x1f, R0 ;  /* 0x0000001fff027819 */ /* 0x000fe40000011400 */
[----:B---3--:R-:W-:Y:S01]  /*4da0*/  IADD3 R16, P0, PT, R0, R10, RZ ;  /* 0x0000000a00107210 */ /* 0x008fe20007f1e0ff */
[----:B------:R-:W2:Y:S03]  /*4db0*/  LDG.E R7, desc[UR4][R12.64] ;  /* 0x000000040c077981 */ /* 0x000ea6000c1e1900 */
[----:B------:R-:W-:-:S05]  /*4dc0*/  IADD3.X R17, PT, PT, R11, R2, RZ, P0, !PT ;  /* 0x000000020b117210 */ /* 0x000fca00007fe4ff */
[----:B------:R-:W3:Y:S01]  /*4dd0*/  LDG.E.U8 R18, desc[UR4][R16.64] ;  /* 0x0000000410127981 */ /* 0x000ee2000c1e1100 */
[----:B------:R-:W-:Y:S01]  /*4de0*/  BSSY.RECONVERGENT B0, `(.L_x_115) ;  /* 0x0000011000007945 */ /* 0x000fe20003800200 */
[----:B--2---:R-:W-:-:S04]  /*4df0*/  IADD3 R3, PT, PT, R7, 0x1, RZ ;  /* 0x0000000107037810 */ /* 0x004fc80007ffe0ff */
[----:B------:R-:W-:-:S04]  /*4e00*/  I2FP.F32.S32 R10, R3 ;  /* 0x00000003000a7245 */ /* 0x000fc80000201400 */
[----:B------:R-:W0:Y:S01]  /*4e10*/  MUFU.RCP R11, R10 ;  /* 0x0000000a000b7308 */ /* 0x000e220000001000 */
[----:B---3--:R-:W-:-:S05]  /*4e20*/  IMAD R18, R7, R18, RZ ;  /* 0x0000001207127224 */ /* 0x008fca00078e02ff */
[----:B------:R-:W-:-:S05]  /*4e30*/  I2FP.F32.S32 R5, R18 ;  /* 0x0000001200057245 */ /* 0x000fca0000201400 */
[----:B------:R-:W-:-:S04]  /*4e40*/  FADD R5, R5, R14 ;  /* 0x0000000e05057221 */ /* 0x000fc80000000000 */
        /* <DEDUP_REMOVED lines=10> */
.L_x_116:
[----:B------:R-:W-:Y:S05]  /*4ef0*/  BSYNC.RECONVERGENT B0 ;  /* 0x0000000000007941 */ /* 0x000fea0003800200 */
.L_x_115:
[----:B------:R-:W0:Y:S01]  /*4f00*/  LDC.64 R12, c[0x0][0x3a8] ;  /* 0x0000ea00ff0c7b82 */ /* 0x000e220000000a00 */
[----:B------:R-:W1:Y:S02]  /*4f10*/  F2I.U32.TRUNC.NTZ R11, R4 ;  /* 0x00000004000b7305 */ /* 0x000e64000020f000 */
[----:B-1----:R1:W-:Y:S04]  /*4f20*/  STG.E.U8 desc[UR4][R16.64], R11 ;  /* 0x0000000b10007986 */ /* 0x0023e8000c101104 */
[----:B0-----:R-:W2:Y:S02]  /*4f30*/  LDG.E.64 R4, desc[UR4][R12.64+0x8] ;  /* 0x000008040c047981 */ /* 0x001ea4000c1e1b00 */
[----:B--2---:R-:W-:-:S04]  /*4f40*/  IADD3 R14, P0, PT, R0, R4, RZ ;  /* 0x00000004000e7210 */ /* 0x004fc80007f1e0ff */
[----:B------:R-:W-:-:S05]  /*4f50*/  IADD3.X R15, PT, PT, R5, R2, RZ, P0, !PT ;  /* 0x00000002050f7210 */ /* 0x000fca00007fe4ff */
[----:B------:R-:W2:Y:S01]  /*4f60*/  LDG.E.U8 R18, desc[UR4][R14.64+0x1] ;  /* 0x000001040e127981 */ /* 0x000ea2000c1e1100 */
[----:B------:R-:W0:Y:S01]  /*4f70*/  MUFU.RCP R5, R10 ;  /* 0x0000000a00057308 */ /* 0x000e220000001000 */
[----:B------:R-:W-:Y:S01]  /*4f80*/  BSSY.RECONVERGENT B0, `(.L_x_117) ;  /* 0x0000010000007945 */ /* 0x000fe20003800200 */
[----:B0-----:R-:W-:-:S04]  /*4f90*/  FFMA R20, -R10, R5, 1 ;  /* 0x3f8000000a147423 */ /* 0x001fc80000000105 */
[----:B------:R-:W-:Y:S01]  /*4fa0*/  FFMA R4, R5, R20, R5 ;  /* 0x0000001405047223 */ /* 0x000fe20000000005 */
[----:B--2---:R-:W-:-:S05]  /*4fb0*/  IMAD R18, R7, R18, RZ ;  /* 0x0000001207127224 */ /* 0x004fca00078e02ff */
[----:B------:R-:W-:-:S05]  /*4fc0*/  I2FP.F32.S32 R18, R18 ;  /* 0x0000001200127245 */ /* 0x000fca0000201400 */
[----:B------:R-:W-:-:S04]  /*4fd0*/  FADD R9, R18, R9 ;  /* 0x0000000912097221 */ /* 0x000fc80000000000 */
[----:B------:R-:W0:Y:S01]  /*4fe0*/  FCHK P0, R9, R10 ;  /* 0x0000000a09007302 */ /* 0x000e220000000000 */
[----:B------:R-:W-:-:S04]  /*4ff0*/  FFMA R5, R4, R9, RZ ;  /* 0x0000000904057223 */ /* 0x000fc800000000ff */
[----:B------:R-:W-:-:S04]  /*5000*/  FFMA R12, -R10, R5, R9 ;  /* 0x000000050a0c7223 */ /* 0x000fc80000000109 */
[----:B------:R-:W-:Y:S01]  /*5010*/  FFMA R12, R4, R12, R5 ;  /* 0x0000000c040c7223 */ /* 0x000fe20000000005 */
[----:B01----:R-:W-:Y:S06]  /*5020*/  @!P0 BRA `(.L_x_118) ;  /* 0x0000000000148947 */ /* 0x003fec0003800000 */
[----:B------:R-:W-:Y:S02]  /*5030*/  MOV R5, R9 ;  /* 0x0000000900057202 */ /* 0x000fe40000000f00 */
[----:B------:R-:W-:Y:S02]  /*5040*/  MOV R4, R10 ;  /* 0x0000000a00047202 */ /* 0x000fe40000000f00 */
[----:B------:R-:W-:-:S07]  /*5050*/  MOV R12, 0x5070 ;  /* 0x00005070000c7802 */ /* 0x000fce0000000f00 */
[----:B------:R-:W-:Y:S05]  /*5060*/  CALL.REL.NOINC `($__internal_2_$__cuda_sm3x_div_rn_noftz_f32_slowpath) ;  /* 0x0000000800587944 */ /* 0x000fea0003c00000 */
[----:B------:R-:W-:-:S07]  /*5070*/  MOV R12, R4 ;  /* 0x00000004000c7202 */ /* 0x000fce0000000f00 */
.L_x_118:
[----:B------:R-:W-:Y:S05]  /*5080*/  BSYNC.RECONVERGENT B0 ;  /* 0x0000000000007941 */ /* 0x000fea0003800200 */
.L_x_117:
        /* <DEDUP_REMOVED lines=9> */
[----:B--2---:R-:W-:-:S05]  /*5120*/  IMAD R0, R7, R0, RZ ;  /* 0x0000000007007224 */ /* 0x004fca00078e02ff */
[----:B------:R-:W-:Y:S01]  /*5130*/  I2FP.F32.S32 R7, R0 ;  /* 0x0000000000077245 */ /* 0x000fe20000201400 */
[----:B0-----:R-:W-:-:S04]  /*5140*/  FFMA R0, -R10, R11, 1 ;  /* 0x3f8000000a007423 */ /* 0x001fc8000000010b */
[----:B------:R-:W-:Y:S01]  /*5150*/  FADD R7, R7, R8 ;  /* 0x0000000807077221 */ /* 0x000fe20000000000 */
[----:B------:R-:W-:-:S03]  /*5160*/  FFMA R0, R11, R0, R11 ;  /* 0x000000000b007223 */ /* 0x000fc6000000000b */
[----:B------:R-:W0:Y:S01]  /*5170*/  FCHK P0, R7, R10 ;  /* 0x0000000a07007302 */ /* 0x000e220000000000 */
[----:B------:R-:W-:-:S04]  /*5180*/  FFMA R5, R0, R7, RZ ;  /* 0x0000000700057223 */ /* 0x000fc800000000ff */
[----:B------:R-:W-:-:S04]  /*5190*/  FFMA R2, -R10, R5, R7 ;  /* 0x000000050a027223 */ /* 0x000fc80000000107 */
[----:B------:R-:W-:Y:S01]  /*51a0*/  FFMA R0, R0, R2, R5 ;  /* 0x0000000200007223 */ /* 0x000fe20000000005 */
[----:B01----:R-:W-:Y:S06]  /*51b0*/  @!P0 BRA `(.L_x_120) ;  /* 0x0000000000148947 */ /* 0x003fec0003800000 */
[----:B------:R-:W-:Y:S01]  /*51c0*/  MOV R5, R7 ;  /* 0x0000000700057202 */ /* 0x000fe20000000f00 */
[----:B------:R-:W-:Y:S01]  /*51d0*/  IMAD.MOV.U32 R4, RZ, RZ, R10 ;  /* 0x000000ffff047224 */ /* 0x000fe200078e000a */
[----:B------:R-:W-:-:S07]  /*51e0*/  MOV R12, 0x5200 ;  /* 0x00005200000c7802 */ /* 0x000fce0000000f00 */
[----:B------:R-:W-:Y:S05]  /*51f0*/  CALL.REL.NOINC `($__internal_2_$__cuda_sm3x_div_rn_noftz_f32_slowpath) ;  /* 0x0000000400f47944 */ /* 0x000fea0003c00000 */
[----:B------:R-:W-:-:S07]  /*5200*/  MOV R0, R4 ;  /* 0x0000000400007202 */ /* 0x000fce0000000f00 */
.L_x_120:
[----:B------:R-:W-:Y:S05]  /*5210*/  BSYNC.RECONVERGENT B0 ;  /* 0x0000000000007941 */ /* 0x000fea0003800200 */
.L_x_119:
[----:B------:R-:W0:Y:S01]  /*5220*/  LDC.64 R8, c[0x0][0x3a8] ;  /* 0x0000ea00ff087b82 */ /* 0x000e220000000a00 */
[----:B------:R-:W1:Y:S02]  /*5230*/  F2I.U32.TRUNC.NTZ R7, R0 ;  /* 0x0000000000077305 */ /* 0x000e64000020f000 */
[----:B-1----:R-:W-:Y:S04]  /*5240*/  STG.E.U8 desc[UR4][R16.64+0x2], R7 ;  /* 0x0000020710007986 */ /* 0x002fe8000c101104 */
[----:B0-----:R-:W2:Y:S02]  /*5250*/  LDG.E.64 R4, desc[UR4][R8.64] ;  /* 0x0000000408047981 */ /* 0x001ea4000c1e1b00 */
[----:B--2---:R-:W-:-:S05]  /*5260*/  IMAD.WIDE R4, R6, 0x4, R4 ;  /* 0x0000000406047825 */ /* 0x004fca00078e0204 */
[----:B------:R-:W-:Y:S01]  /*5270*/  STG.E desc[UR4][R4.64], R3 ;  /* 0x0000000304007986 */ /* 0x000fe2000c101904 */
[----:B------:R-:W-:Y:S05]  /*5280*/  EXIT ;  /* 0x000000000000794d */ /* 0x000fea0003800000 */
        .weak           $__internal_0_$__cuda_sm20_div_rn_f64_full
        .type           $__internal_0_$__cuda_sm20_div_rn_f64_full,@function
        .size           $__internal_0_$__cuda_sm20_div_rn_f64_full,($__internal_1_$__cuda_sm20_sqrt_rn_f32_slowpath - $__internal_0_$__cuda_sm20_div_rn_f64_full)
$__internal_0_$__cuda_sm20_div_rn_f64_full:
[C---:B------:R-:W-:Y:S01]  /*5290*/  FSETP.GEU.AND P0, PT, |R11|.reuse, 1.469367938527859385e-39, PT ;  /* 0x001000000b00780b */ /* 0x040fe20003f0e200 */
[----:B------:R-:W-:Y:S01]  /*52a0*/  BSSY.RECONVERGENT B3, `(.L_x_121) ;  /* 0x0000058000037945 */ /* 0x000fe20003800200 */
[----:B------:R-:W-:Y:S02]  /*52b0*/  LOP3.LUT R4, R11, 0x800fffff, RZ, 0xc0, !PT ;  /* 0x800fffff0b047812 */ /* 0x000fe400078ec0ff */
[-C--:B------:R-:W-:Y:S02]  /*52c0*/  MOV R10, R3.reuse ;  /* 0x00000003000a7202 */ /* 0x080fe40000000f00 */
[----:B------:R-:W-:Y:S02]  /*52d0*/  LOP3.LUT R5, R4, 0x3ff00000, RZ, 0xfc, !PT ;  /* 0x3ff0000004057812 */ /* 0x000fe400078efcff */
[----:B------:R-:W-:Y:S02]  /*52e0*/  MOV R4, R3 ;  /* 0x0000000300047202 */ /* 0x000fe40000000f00 */
[----:B------:R-:W-:-:S02]  /*52f0*/  FSETP.GEU.AND P2, PT, |R13|, 1.469367938527859385e-39, PT ;  /* 0x001000000d00780b */ /* 0x000fc40003f4e200 */
[----:B------:R-:W-:Y:S01]  /*5300*/  MOV R22, 0x1 ;  /* 0x0000000100167802 */ /* 0x000fe20000000f00 */
[----:B------:R-:W-:Y:S01]  /*5310*/  @!P0 DMUL R4, R10, 8.98846567431157953865e+307 ;  /* 0x7fe000000a048828 */ /* 0x000fe20000000000 */
[----:B------:R-:W-:Y:S02]  /*5320*/  LOP3.LUT R9, R13, 0x7ff00000, RZ, 0xc0, !PT ;  /* 0x7ff000000d097812 */ /* 0x000fe400078ec0ff */
[----:B------:R-:W-:Y:S02]  /*5330*/  LOP3.LUT R32, R11, 0x7ff00000, RZ, 0xc0, !PT ;  /* 0x7ff000000b207812 */ /* 0x000fe400078ec0ff */
[----:B------:R-:W-:Y:S01]  /*5340*/  MOV R19, 0x1ca00000 ;  /* 0x1ca0000000137802 */ /* 0x000fe20000000f00 */
[----:B------:R-:W0:Y:S01]  /*5350*/  MUFU.RCP64H R23, R5 ;  /* 0x0000000500177308 */ /* 0x000e220000001800 */
[----:B------:R-:W-:Y:S02]  /*5360*/  ISETP.GE.U32.AND P1, PT, R9, R32, PT ;  /* 0x000000200900720c */ /* 0x000fe40003f26070 */
[----:B------:R-:W-:-:S02]  /*5370*/  MOV R30, R9 ;  /* 0x00000009001e7202 */ /* 0x000fc40000000f00 */
[----:B------:R-:W-:-:S04]  /*5380*/  @!P2 LOP3.LUT R24, R11, 0x7ff00000, RZ, 0xc0, !PT ;  /* 0x7ff000000b18a812 */ /* 0x000fc800078ec0ff */
[----:B------:R-:W-:Y:S02]  /*5390*/  @!P2 ISETP.GE.U32.AND P3, PT, R9, R24, PT ;  /* 0x000000180900a20c */ /* 0x000fe40003f66070 */
[----:B------:R-:W-:Y:S02]  /*53a0*/  @!P2 MOV R24, RZ ;  /* 0x000000ff0018a202 */ /* 0x000fe40000000f00 */
[----:B------:R-:W-:Y:S01]  /*53b0*/  @!P2 SEL R21, R19, 0x63400000, !P3 ;  /* 0x634000001315a807 */ /* 0x000fe20005800000 */
[----:B0-----:R-:W-:-:S03]  /*53c0*/  DFMA R14, R22, -R4, 1 ;  /* 0x3ff00000160e742b */ /* 0x001fc60000000804 */
[----:B------:R-:W-:-:S04]  /*53d0*/  @!P2 LOP3.LUT R21, R21, 0x80000000, R13, 0xf8, !PT ;  /* 0x800000001515a812 */ /* 0x000fc800078ef80d */
[----:B------:R-:W-:Y:S02]  /*53e0*/  @!P2 LOP3.LUT R25, R21, 0x100000, RZ, 0xfc, !PT ;  /* 0x001000001519a812 */ /* 0x000fe400078efcff */
[----:B------:R-:W-:Y:S01]  /*53f0*/  MOV R21, R32 ;  /* 0x0000002000157202 */ /* 0x000fe20000000f00 */
[----:B------:R-:W-:Y:S01]  /*5400*/  DFMA R14, R14, R14, R14 ;  /* 0x0000000e0e0e722b */ /* 0x000fe2000000000e */
[----:B------:R-:W-:-:S04]  /*5410*/  @!P0 LOP3.LUT R21, R5, 0x7ff00000, RZ, 0xc0, !PT ;  /* 0x7ff0000005158812 */ /* 0x000fc800078ec0ff */
[----:B------:R-:W-:-:S03]  /*5420*/  IADD3 R33, PT, PT, R21, -0x1, RZ ;  /* 0xffffffff15217810 */ /* 0x000fc60007ffe0ff */
[----:B------:R-:W-:Y:S01]  /*5430*/  DFMA R22, R22, R14, R22 ;  /* 0x0000000e1616722b */ /* 0x000fe20000000016 */
[----:B------:R-:W-:Y:S02]  /*5440*/  SEL R15, R19, 0x63400000, !P1 ;  /* 0x63400000130f7807 */ /* 0x000fe40004800000 */
[----:B------:R-:W-:Y:S02]  /*5450*/  MOV R14, R12 ;  /* 0x0000000c000e7202 */ /* 0x000fe40000000f00 */
[----:B------:R-:W-:-:S03]  /*5460*/  LOP3.LUT R15, R15, 0x800fffff, R13, 0xf8, !PT ;  /* 0x800fffff0f0f7812 */ /* 0x000fc600078ef80d */
[----:B------:R-:W-:-:S03]  /*5470*/  DFMA R26, R22, -R4, 1 ;  /* 0x3ff00000161a742b */ /* 0x000fc60000000804 */
[----:B------:R-:W-:-:S05]  /*5480*/  @!P2 DFMA R14, R14, 2, -R24 ;  /* 0x400000000e0ea82b */ /* 0x000fca0000000818 */
[----:B------:R-:W-:-:S05]  /*5490*/  DFMA R22, R22, R26, R22 ;  /* 0x0000001a1616722b */ /* 0x000fca0000000016 */
[----:B------:R-:W-:-:S03]  /*54a0*/  @!P2 LOP3.LUT R30, R15, 0x7ff00000, RZ, 0xc0, !PT ;  /* 0x7ff000000f1ea812 */ /* 0x000fc600078ec0ff */
[----:B------:R-:W-:Y:S01]  /*54b0*/  DMUL R24, R22, R14 ;  /* 0x0000000e16187228 */ /* 0x000fe20000000000 */
[----:B------:R-:W-:-:S04]  /*54c0*/  IADD3 R32, PT, PT, R30, -0x1, RZ ;  /* 0xffffffff1e207810 */ /* 0x000fc80007ffe0ff */
[----:B------:R-:W-:-:S03]  /*54d0*/  ISETP.GT.U32.AND P0, PT, R32, 0x7feffffe, PT ;  /* 0x7feffffe2000780c */ /* 0x000fc60003f04070 */
[----:B------:R-:W-:Y:S01]  /*54e0*/  DFMA R26, R24, -R4, R14 ;  /* 0x80000004181a722b */ /* 0x000fe2000000000e */
[----:B------:R-:W-:-:S07]  /*54f0*/  ISETP.GT.U32.OR P0, PT, R33, 0x7feffffe, P0 ;  /* 0x7feffffe2100780c */ /* 0x000fce0000704470 */
[----:B------:R-:W-:-:S06]  /*5500*/  DFMA R22, R22, R26, R24 ;  /* 0x0000001a1616722b */ /* 0x000fcc0000000018 */
[----:B------:R-:W-:Y:S05]  /*5510*/  @P0 BRA `(.L_x_122) ;  /* 0x00000000006c0947 */ /* 0x000fea0003800000 */
[----:B------:R-:W-:-:S04]  /*5520*/  LOP3.LUT R24, R11, 0x7ff00000, RZ, 0xc0, !PT ;  /* 0x7ff000000b187812 */ /* 0x000fc800078ec0ff */
[CC--:B------:R-:W-:Y:S02]  /*5530*/  VIADDMNMX R12, R9.reuse, -R24.reuse, 0xb9600000, !PT ;  /* 0xb9600000090c7446 */ /* 0x0c0fe40007800918 */
[----:B------:R-:W-:Y:S02]  /*5540*/  ISETP.GE.U32.AND P0, PT, R9, R24, PT ;  /* 0x000000180900720c */ /* 0x000fe40003f06070 */
[----:B------:R-:W-:Y:S02]  /*5550*/  VIMNMX R12, PT, PT, R12, 0x46a00000, PT ;  /* 0x46a000000c0c7848 */ /* 0x000fe40003fe0100 */
[----:B------:R-:W-:-:S04]  /*5560*/  SEL R19, R19, 0x63400000, !P0 ;  /* 0x6340000013137807 */ /* 0x000fc80004000000 */
[----:B------:R-:W-:Y:S02]  /*5570*/  IADD3 R19, PT, PT, -R19, R12, RZ ;  /* 0x0000000c13137210 */ /* 0x000fe40007ffe1ff */
[----:B------:R-:W-:Y:S02]  /*5580*/  MOV R12, RZ ;  /* 0x000000ff000c7202 */ /* 0x000fe40000000f00 */
[----:B------:R-:W-:-:S06]  /*5590*/  IADD3 R13, PT, PT, R19, 0x7fe00000, RZ ;  /* 0x7fe00000130d7810 */ /* 0x000fcc0007ffe0ff */
[----:B------:R-:W-:-:S10]  /*55a0*/  DMUL R24, R22, R12 ;  /* 0x0000000c16187228 */ /* 0x000fd40000000000 */
[----:B------:R-:W-:-:S13]  /*55b0*/  FSETP.GTU.AND P0, PT, |R25|, 1.469367938527859385e-39, PT ;  /* 0x001000001900780b */ /* 0x000fda0003f0c200 */
[----:B------:R-:W-:Y:S05]  /*55c0*/  @P0 BRA `(.L_x_123) ;  /* 0x0000000000940947 */ /* 0x000fea0003800000 */
[----:B------:R-:W-:Y:S01]  /*55d0*/  DFMA R14, R22, -R4, R14 ;  /* 0x80000004160e722b */ /* 0x000fe2000000000e */
[----:B------:R-:W-:-:S09]  /*55e0*/  MOV R12, RZ ;  /* 0x000000ff000c7202 */ /* 0x000fd20000000f00 */
[C---:B------:R-:W-:Y:S02]  /*55f0*/  FSETP.NEU.AND P0, PT, R15.reuse, RZ, PT ;  /* 0x000000ff0f00720b */ /* 0x040fe40003f0d000 */
[----:B------:R-:W-:-:S04]  /*5600*/  LOP3.LUT R9, R15, 0x80000000, R11, 0x48, !PT ;  /* 0x800000000f097812 */ /* 0x000fc800078e480b */
[----:B------:R-:W-:-:S07]  /*5610*/  LOP3.LUT R13, R9, R13, RZ, 0xfc, !PT ;  /* 0x0000000d090d7212 */ /* 0x000fce00078efcff */
[----:B------:R-:W-:Y:S05]  /*5620*/  @!P0 BRA `(.L_x_123) ;  /* 0x00000000007c8947 */ /* 0x000fea0003800000 */
[----:B------:R-:W-:Y:S01]  /*5630*/  IADD3 R5, PT, PT, -R19, RZ, RZ ;  /* 0x000000ff13057210 */ /* 0x000fe20007ffe1ff */
[----:B------:R-:W-:Y:S01]  /*5640*/  DMUL.RP R12, R22, R12 ;  /* 0x0000000c160c7228 */ /* 0x000fe20000008000 */
[----:B------:R-:W-:-:S06]  /*5650*/  MOV R4, RZ ;  /* 0x000000ff00047202 */ /* 0x000fcc0000000f00 */
[----:B------:R-:W-:-:S03]  /*5660*/  DFMA R4, R24, -R4, R22 ;  /* 0x800000041804722b */ /* 0x000fc60000000016 */
[----:B------:R-:W-:-:S03]  /*5670*/  LOP3.LUT R9, R13, R9, RZ, 0x3c, !PT ;  /* 0x000000090d097212 */ /* 0x000fc600078e3cff */
[----:B------:R-:W-:-:S04]  /*5680*/  IADD3 R4, PT, PT, -R19, -0x43300000, RZ ;  /* 0xbcd0000013047810 */ /* 0x000fc80007ffe1ff */
[----:B------:R-:W-:-:S04]  /*5690*/  FSETP.NEU.AND P0, PT, |R5|, R4, PT ;  /* 0x000000040500720b */ /* 0x000fc80003f0d200 */
[----:B------:R-:W-:Y:S02]  /*56a0*/  FSEL R24, R12, R24, !P0 ;  /* 0x000000180c187208 */ /* 0x000fe40004000000 */
[----:B------:R-:W-:Y:S01]  /*56b0*/  FSEL R25, R9, R25, !P0 ;  /* 0x0000001909197208 */ /* 0x000fe20004000000 */
[----:B------:R-:W-:Y:S06]  /*56c0*/  BRA `(.L_x_123) ;  /* 0x0000000000547947 */ /* 0x000fec0003800000 */
.L_x_122:
[----:B------:R-:W-:-:S14]  /*56d0*/  DSETP.NAN.AND P0, PT, R12, R12, PT ;  /* 0x0000000c0c00722a */ /* 0x000fdc0003f08000 */
[----:B------:R-:W-:Y:S05]  /*56e0*/  @P0 BRA `(.L_x_124) ;  /* 0x0000000000440947 */ /* 0x000fea0003800000 */
[----:B------:R-:W-:-:S14]  /*56f0*/  DSETP.NAN.AND P0, PT, R10, R10, PT ;  /* 0x0000000a0a00722a */ /* 0x000fdc0003f08000 */
[----:B------:R-:W-:Y:S05]  /*5700*/  @P0 BRA `(.L_x_125) ;  /* 0x0000000000300947 */ /* 0x000fea0003800000 */
[----:B------:R-:W-:Y:S02]  /*5710*/  ISETP.NE.AND P0, PT, R30, R21, PT ;  /* 0x000000151e00720c */ /* 0x000fe40003f05270 */
[----:B------:R-:W-:Y:S02]  /*5720*/  MOV R24, 0x0 ;  /* 0x0000000000187802 */ /* 0x000fe40000000f00 */
[----:B------:R-:W-:-:S09]  /*5730*/  MOV R25, 0xfff80000 ;  /* 0xfff8000000197802 */ /* 0x000fd20000000f00 */
[----:B------:R-:W-:Y:S05]  /*5740*/  @!P0 BRA `(.L_x_123) ;  /* 0x0000000000348947 */ /* 0x000fea0003800000 */
[----:B------:R-:W-:Y:S02]  /*5750*/  ISETP.NE.AND P0, PT, R30, 0x7ff00000, PT ;  /* 0x7ff000001e00780c */ /* 0x000fe40003f05270 */
[----:B------:R-:W-:Y:S02]  /*5760*/  LOP3.LUT R25, R13, 0x80000000, R11, 0x48, !PT ;  /* 0x800000000d197812 */ /* 0x000fe400078e480b */
[----:B------:R-:W-:-:S13]  /*5770*/  ISETP.EQ.OR P0, PT, R21, RZ, !P0 ;  /* 0x000000ff1500720c */ /* 0x000fda0004702670 */
[----:B------:R-:W-:Y:S02]  /*5780*/  @P0 LOP3.LUT R4, R25, 0x7ff00000, RZ, 0xfc, !PT ;  /* 0x7ff0000019040812 */ /* 0x000fe400078efcff */
[----:B------:R-:W-:Y:S02]  /*5790*/  @!P0 MOV R24, RZ ;  /* 0x000000ff00188202 */ /* 0x000fe40000000f00 */
[----:B------:R-:W-:Y:S02]  /*57a0*/  @P0 MOV R24, RZ ;  /* 0x000000ff00180202 */ /* 0x000fe40000000f00 */
[----:B------:R-:W-:Y:S01]  /*57b0*/  @P0 MOV R25, R4 ;  /* 0x0000000400190202 */ /* 0x000fe20000000f00 */
[----:B------:R-:W-:Y:S06]  /*57c0*/  BRA `(.L_x_123) ;  /* 0x0000000000147947 */ /* 0x000fec0003800000 */
.L_x_125:
[----:B------:R-:W-:Y:S02]  /*57d0*/  LOP3.LUT R25, R11, 0x80000, RZ, 0xfc, !PT ;  /* 0x000800000b197812 */ /* 0x000fe400078efcff */
[----:B------:R-:W-:Y:S01]  /*57e0*/  MOV R24, R10 ;  /* 0x0000000a00187202 */ /* 0x000fe20000000f00 */
[----:B------:R-:W-:Y:S06]  /*57f0*/  BRA `(.L_x_123) ;  /* 0x0000000000087947 */ /* 0x000fec0003800000 */
.L_x_124:
[----:B------:R-:W-:Y:S02]  /*5800*/  LOP3.LUT R25, R13, 0x80000, RZ, 0xfc, !PT ;  /* 0x000800000d197812 */ /* 0x000fe400078efcff */
[----:B------:R-:W-:-:S07]  /*5810*/  MOV R24, R12 ;  /* 0x0000000c00187202 */ /* 0x000fce0000000f00 */
.L_x_123:
[----:B------:R-:W-:Y:S05]  /*5820*/  BSYNC.RECONVERGENT B3 ;  /* 0x0000000000037941 */ /* 0x000fea0003800200 */
.L_x_121:
[----:B------:R-:W-:Y:S02]  /*5830*/  HFMA2 R19, -RZ, RZ, 0, 0 ;  /* 0x00000000ff137431 */ /* 0x000fe400000001ff */
[----:B------:R-:W-:Y:S01]  /*5840*/  IMAD.MOV.U32 R4, RZ, RZ, R24 ;  /* 0x000000ffff047224 */ /* 0x000fe200078e0018 */
[----:B------:R-:W-:Y:S01]  /*5850*/  MOV R5, R25 ;  /* 0x0000001900057202 */ /* 0x000fe20000000f00 */
[----:B------:R-:W-:Y:S06]  /*5860*/  RET.REL.NODEC R18 `(raymarch) ;  /* 0xffffffa412e47950 */ /* 0x000fec0003c3ffff */
        .weak           $__internal_1_$__cuda_sm20_sqrt_rn_f32_slowpath
        .type           $__internal_1_$__cuda_sm20_sqrt_rn_f32_slowpath,@function
        .size           $__internal_1_$__cuda_sm20_sqrt_rn_f32_slowpath,($__internal_2_$__cuda_sm3x_div_rn_noftz_f32_slowpath - $__internal_1_$__cuda_sm20_sqrt_rn_f32_slowpath)
$__internal_1_$__cuda_sm20_sqrt_rn_f32_slowpath:
[----:B------:R-:W-:-:S13]  /*5870*/  LOP3.LUT P0, RZ, R3, 0x7fffffff, RZ, 0xc0, !PT ;  /* 0x7fffffff03ff7812 */ /* 0x000fda000780c0ff */
[----:B------:R-:W-:Y:S01]  /*5880*/  @!P0 MOV R5, R3 ;  /* 0x0000000300058202 */ /* 0x000fe20000000f00 */
[----:B------:R-:W-:Y:S06]  /*5890*/  @!P0 BRA `(.L_x_126) ;  /* 0x0000000000408947 */ /* 0x000fec0003800000 */
[----:B------:R-:W-:-:S13]  /*58a0*/  FSETP.GEU.FTZ.AND P0, PT, R3, RZ, PT ;  /* 0x000000ff0300720b */ /* 0x000fda0003f1e000 */
[----:B------:R-:W-:Y:S01]  /*58b0*/  @!P0 MOV R5, 0x7fffffff ;  /* 0x7fffffff00058802 */ /* 0x000fe20000000f00 */
[----:B------:R-:W-:Y:S06]  /*58c0*/  @!P0 BRA `(.L_x_126) ;  /* 0x0000000000348947 */ /* 0x000fec0003800000 */
[----:B------:R-:W-:-:S13]  /*58d0*/  FSETP.GTU.FTZ.AND P0, PT, |R3|, +INF , PT ;  /* 0x7f8000000300780b */ /* 0x000fda0003f1c200 */
[----:B------:R-:W-:Y:S01]  /*58e0*/  @P0 FADD.FTZ R5, R3, 1 ;  /* 0x3f80000003050421 */ /* 0x000fe20000010000 */
[----:B------:R-:W-:Y:S06]  /*58f0*/  @P0 BRA `(.L_x_126) ;  /* 0x0000000000280947 */ /* 0x000fec0003800000 */
[----:B------:R-:W-:-:S13]  /*5900*/  FSETP.NEU.FTZ.AND P0, PT, |R3|, +INF , PT ;  /* 0x7f8000000300780b */ /* 0x000fda0003f1d200 */
[----:B------:R-:W-:-:S04]  /*5910*/  @P0 FFMA R26, R3, 1.84467440737095516160e+19, RZ ;  /* 0x5f800000031a0823 */ /* 0x000fc800000000ff */
[----:B------:R-:W0:Y:S02]  /*5920*/  @P0 MUFU.RSQ R5, R26 ;  /* 0x0000001a00050308 */ /* 0x000e240000001400 */
[----:B0-----:R-:W-:Y:S01]  /*5930*/  @P0 FMUL.FTZ R33, R26, R5 ;  /* 0x000000051a210220 */ /* 0x001fe20000410000 */
[----:B------:R-:W-:Y:S01]  /*5940*/  @P0 FMUL.FTZ R32, R5, 0.5 ;  /* 0x3f00000005200820 */ /* 0x000fe20000410000 */
[----:B------:R-:W-:Y:S02]  /*5950*/  @!P0 MOV R5, R3 ;  /* 0x0000000300058202 */ /* 0x000fe40000000f00 */
[----:B------:R-:W-:-:S04]  /*5960*/  @P0 FADD.FTZ R30, -R33, -RZ ;  /* 0x800000ff211e0221 */ /* 0x000fc80000010100 */
[----:B------:R-:W-:-:S04]  /*5970*/  @P0 FFMA R30, R33, R30, R26 ;  /* 0x0000001e211e0223 */ /* 0x000fc8000000001a */
[----:B------:R-:W-:-:S04]  /*5980*/  @P0 FFMA R30, R30, R32, R33 ;  /* 0x000000201e1e0223 */ /* 0x000fc80000000021 */
[----:B------:R-:W-:-:S07]  /*5990*/  @P0 FMUL.FTZ R5, R30, 2.3283064365386962891e-10 ;  /* 0x2f8000001e050820 */ /* 0x000fce0000410000 */
.L_x_126:
[----:B------:R-:W-:Y:S01]  /*59a0*/  MOV R3, R5 ;  /* 0x0000000500037202 */ /* 0x000fe20000000f00 */
[----:B------:R-:W-:-:S04]  /*59b0*/  HFMA2 R5, -RZ, RZ, 0, 0 ;  /* 0x00000000ff057431 */ /* 0x000fc800000001ff */
[----:B------:R-:W-:Y:S05]  /*59c0*/  RET.REL.NODEC R4 `(raymarch) ;  /* 0xffffffa4048c7950 */ /* 0x000fea0003c3ffff */
        .weak           $__internal_2_$__cuda_sm3x_div_rn_noftz_f32_slowpath
        .type           $__internal_2_$__cuda_sm3x_div_rn_noftz_f32_slowpath,@function
        .size           $__internal_2_$__cuda_sm3x_div_rn_noftz_f32_slowpath,(.L_x_206 - $__internal_2_$__cuda_sm3x_div_rn_noftz_f32_slowpath)
$__internal_2_$__cuda_sm3x_div_rn_noftz_f32_slowpath:
[----:B------:R-:W-:Y:S01]  /*59d0*/  SHF.R.U32.HI R13, RZ, 0x17, R4 ;  /* 0x00000017ff0d7819 */ /* 0x000fe20000011604 */
[----:B------:R-:W-:Y:S01]  /*59e0*/  BSSY.RECONVERGENT B2, `(.L_x_127) ;  /* 0x0000063000027945 */ /* 0x000fe20003800200 */
[----:B------:R-:W-:Y:S02]  /*59f0*/  SHF.R.U32.HI R26, RZ, 0x17, R5 ;  /* 0x00000017ff1a7819 */ /* 0x000fe40000011605 */
[----:B------:R-:W-:Y:S02]  /*5a00*/  LOP3.LUT R13, R13, 0xff, RZ, 0xc0, !PT ;  /* 0x000000ff0d0d7812 */ /* 0x000fe400078ec0ff */
[----:B------:R-:W-:Y:S02]  /*5a10*/  LOP3.LUT R26, R26, 0xff, RZ, 0xc0, !PT ;  /* 0x000000ff1a1a7812 */ /* 0x000fe400078ec0ff */
[----:B------:R-:W-:Y:S02]  /*5a20*/  IADD3 R30, PT, PT, R13, -0x1, RZ ;  /* 0xffffffff0d1e7810 */ /* 0x000fe40007ffe0ff */
[----:B------:R-:W-:-:S02]  /*5a30*/  IADD3 R32, PT, PT, R26, -0x1, RZ ;  /* 0xffffffff1a207810 */ /* 0x000fc40007ffe0ff */
[----:B------:R-:W-:-:S04]  /*5a40*/  ISETP.GT.U32.AND P1, PT, R30, 0xfd, PT ;  /* 0x000000fd1e00780c */ /* 0x000fc80003f24070 */
[----:B------:R-:W-:-:S13]  /*5a50*/  ISETP.GT.U32.OR P1, PT, R32, 0xfd, P1 ;  /* 0x000000fd2000780c */ /* 0x000fda0000f24470 */
[----:B------:R-:W-:Y:S01]  /*5a60*/  @!P1 MOV R33, RZ ;  /* 0x000000ff00219202 */ /* 0x000fe20000000f00 */
[----:B------:R-:W-:Y:S06]  /*5a70*/  @!P1 BRA `(.L_x_128) ;  /* 0x00000000005c9947 */ /* 0x000fec0003800000 */
[----:B------:R-:W-:Y:S02]  /*5a80*/  FSETP.GTU.FTZ.AND P1, PT, |R5|, +INF , PT ;  /* 0x7f8000000500780b */ /* 0x000fe40003f3c200 */
[----:B------:R-:W-:-:S04]  /*5a90*/  FSETP.GTU.FTZ.AND P2, PT, |R4|, +INF , PT ;  /* 0x7f8000000400780b */ /* 0x000fc80003f5c200 */
[----:B------:R-:W-:-:S13]  /*5aa0*/  PLOP3.LUT P1, PT, P1, P2, PT, 0xf8, 0x8f ;  /* 0x00000000008f781c */ /* 0x000fda0000f25f70 */
[----:B------:R-:W-:Y:S05]  /*5ab0*/  @P1 BRA `(.L_x_129) ;  /* 0x0000000400501947 */ /* 0x000fea0003800000 */
[----:B------:R-:W-:-:S13]  /*5ac0*/  LOP3.LUT P1, RZ, R4, 0x7fffffff, R5, 0xc8, !PT ;  /* 0x7fffffff04ff7812 */ /* 0x000fda000782c805 */
[----:B------:R-:W-:Y:S05]  /*5ad0*/  @!P1 BRA `(.L_x_130) ;  /* 0x0000000400409947 */ /* 0x000fea0003800000 */
[C---:B------:R-:W-:Y:S02]  /*5ae0*/  FSETP.NEU.FTZ.AND P2, PT, |R5|.reuse, +INF , PT ;  /* 0x7f8000000500780b */ /* 0x040fe40003f5d200 */
[----:B------:R-:W-:Y:S02]  /*5af0*/  FSETP.NEU.FTZ.AND P3, PT, |R4|, +INF , PT ;  /* 0x7f8000000400780b */ /* 0x000fe40003f7d200 */
[----:B------:R-:W-:-:S11]  /*5b00*/  FSETP.NEU.FTZ.AND P1, PT, |R5|, +INF , PT ;  /* 0x7f8000000500780b */ /* 0x000fd60003f3d200 */
[----:B------:R-:W-:Y:S05]  /*5b10*/  @!P3 BRA !P2, `(.L_x_130) ;  /* 0x000000040030b947 */ /* 0x000fea0005000000 */
[----:B------:R-:W-:-:S04]  /*5b20*/  LOP3.LUT P2, RZ, R5, 0x7fffffff, RZ, 0xc0, !PT ;  /* 0x7fffffff05ff7812 */ /* 0x000fc8000784c0ff */
[----:B------:R-:W-:-:S13]  /*5b30*/  PLOP3.LUT P2, PT, P3, P2, PT, 0x2f, 0xf2 ;  /* 0x0000000000f2781c */ /* 0x000fda0001f44577 */
[----:B------:R-:W-:Y:S05]  /*5b40*/  @P2 BRA `(.L_x_131) ;  /* 0x00000004001c2947 */ /* 0x000fea0003800000 */
[----:B------:R-:W-:-:S04]  /*5b50*/  LOP3.LUT P2, RZ, R4, 0x7fffffff, RZ, 0xc0, !PT ;  /* 0x7fffffff04ff7812 */ /* 0x000fc8000784c0ff */
[----:B------:R-:W-:-:S13]  /*5b60*/  PLOP3.LUT P1, PT, P1, P2, PT, 0x2f, 0xf2 ;  /* 0x0000000000f2781c */ /* 0x000fda0000f24577 */
[----:B------:R-:W-:Y:S05]  /*5b70*/  @P1 BRA `(.L_x_132) ;  /* 0x0000000400041947 */ /* 0x000fea0003800000 */
[----:B------:R-:W-:Y:S02]  /*5b80*/  ISETP.GE.AND P1, PT, R32, RZ, PT ;  /* 0x000000ff2000720c */ /* 0x000fe40003f26270 */
[----:B------:R-:W-:-:S11]  /*5b90*/  ISETP.GE.AND P2, PT, R30, RZ, PT ;  /* 0x000000ff1e00720c */ /* 0x000fd60003f46270 */
[----:B------:R-:W-:Y:S01]  /*5ba0*/  @P1 MOV R33, RZ ;  /* 0x000000ff00211202 */ /* 0x000fe20000000f00 */
[----:B------:R-:W-:Y:S01]  /*5bb0*/  @!P1 FFMA R5, R5, 1.84467440737095516160e+19, RZ ;  /* 0x5f80000005059823 */ /* 0x000fe200000000ff */
[----:B------:R-:W-:Y:S01]  /*5bc0*/  @!P1 MOV R33, 0xffffffc0 ;  /* 0xffffffc000219802 */ /* 0x000fe20000000f00 */
[----:B------:R-:W-:-:S03]  /*5bd0*/  @!P2 FFMA R4, R4, 1.84467440737095516160e+19, RZ ;  /* 0x5f8000000404a823 */ /* 0x000fc600000000ff */
[----:B------:R-:W-:-:S07]  /*5be0*/  @!P2 IADD3 R33, PT, PT, R33, 0x40, RZ ;  /* 0x000000402121a810 */ /* 0x000fce0007ffe0ff */
.L_x_128:
[----:B------:R-:W-:Y:S01]  /*5bf0*/  LEA R39, R13, 0xc0800000, 0x17 ;  /* 0xc08000000d277811 */ /* 0x000fe200078eb8ff */
[----:B------:R-:W-:Y:S03]  /*5c00*/  BSSY.RECONVERGENT B3, `(.L_x_133) ;  /* 0x0000036000037945 */ /* 0x000fe60003800200 */
[----:B------:R-:W-:Y:S02]  /*5c10*/  IADD3 R30, PT, PT, -R39, R4, RZ ;  /* 0x00000004271e7210 */ /* 0x000fe40007ffe1ff */
[----:B------:R-:W-:Y:S02]  /*5c20*/  IADD3 R4, PT, PT, R26, -0x7f, RZ ;  /* 0xffffff811a047810 */ /* 0x000fe40007ffe0ff */
[----:B------:R-:W0:Y:S01]  /*5c30*/  MUFU.RCP R41, R30 ;  /* 0x0000001e00297308 */ /* 0x000e220000001000 */
[----:B------:R-:W-:Y:S01]  /*5c40*/  FADD.FTZ R26, -R30, -RZ ;  /* 0x800000ff1e1a7221 */ /* 0x000fe20000010100 */
[C---:B------:R-:W-:Y:S01]  /*5c50*/  IADD3 R32, PT, PT, R4.reuse, 0x7f, -R13 ;  /* 0x0000007f04207810 */ /* 0x040fe20007ffe80d */
[----:B------:R-:W-:-:S03]  /*5c60*/  IMAD R39, R4, -0x800000, R5 ;  /* 0xff80000004277824 */ /* 0x000fc600078e0205 */
[----:B------:R-:W-:Y:S01]  /*5c70*/  IADD3 R32, PT, PT, R32, R33, RZ ;  /* 0x0000002120207210 */ /* 0x000fe20007ffe0ff */
[----:B0-----:R-:W-:-:S04]  /*5c80*/  FFMA R4, R41, R26, 1 ;  /* 0x3f80000029047423 */ /* 0x001fc8000000001a */
[----:B------:R-:W-:-:S04]  /*5c90*/  FFMA R4, R41, R4, R41 ;  /* 0x0000000429047223 */ /* 0x000fc80000000029 */
[----:B------:R-:W-:-:S04]  /*5ca0*/  FFMA R13, R39, R4, RZ ;  /* 0x00000004270d7223 */ /* 0x000fc800000000ff */
[----:B------:R-:W-:-:S04]  /*5cb0*/  FFMA R5, R26, R13, R39 ;  /* 0x0000000d1a057223 */ /* 0x000fc80000000027 */
[----:B------:R-:W-:-:S04]  /*5cc0*/  FFMA R5, R4, R5, R13 ;  /* 0x0000000504057223 */ /* 0x000fc8000000000d */
[----:B------:R-:W-:-:S04]  /*5cd0*/  FFMA R26, R26, R5, R39 ;  /* 0x000000051a1a7223 */ /* 0x000fc80000000027 */
[----:B------:R-:W-:-:S05]  /*5ce0*/  FFMA R13, R4, R26, R5 ;  /* 0x0000001a040d7223 */ /* 0x000fca0000000005 */
[----:B------:R-:W-:-:S04]  /*5cf0*/  SHF.R.U32.HI R33, RZ, 0x17, R13 ;  /* 0x00000017ff217819 */ /* 0x000fc8000001160d */
[----:B------:R-:W-:-:S04]  /*5d00*/  LOP3.LUT R33, R33, 0xff, RZ, 0xc0, !PT ;  /* 0x000000ff21217812 */ /* 0x000fc800078ec0ff */
[----:B------:R-:W-:-:S04]  /*5d10*/  IADD3 R30, PT, PT, R33, R32, RZ ;  /* 0x00000020211e7210 */ /* 0x000fc80007ffe0ff */
[----:B------:R-:W-:-:S04]  /*5d20*/  IADD3 R33, PT, PT, R30, -0x1, RZ ;  /* 0xffffffff1e217810 */ /* 0x000fc80007ffe0ff */
[----:B------:R-:W-:-:S13]  /*5d30*/  ISETP.GE.U32.AND P1, PT, R33, 0xfe, PT ;  /* 0x000000fe2100780c */ /* 0x000fda0003f26070 */
[----:B------:R-:W-:Y:S05]  /*5d40*/  @!P1 BRA `(.L_x_134) ;  /* 0x0000000000809947 */ /* 0x000fea0003800000 */
[----:B------:R-:W-:-:S13]  /*5d50*/  ISETP.GT.AND P1, PT, R30, 0xfe, PT ;  /* 0x000000fe1e00780c */ /* 0x000fda0003f24270 */
[----:B------:R-:W-:Y:S05]  /*5d60*/  @P1 BRA `(.L_x_135) ;  /* 0x00000000006c1947 */ /* 0x000fea0003800000 */
[----:B------:R-:W-:-:S13]  /*5d70*/  ISETP.GE.AND P1, PT, R30, 0x1, PT ;  /* 0x000000011e00780c */ /* 0x000fda0003f26270 */
[----:B------:R-:W-:Y:S05]  /*5d80*/  @P1 BRA `(.L_x_136) ;  /* 0x0000000000741947 */ /* 0x000fea0003800000 */
[----:B------:R-:W-:Y:S02]  /*5d90*/  ISETP.GE.AND P1, PT, R30, -0x18, PT ;  /* 0xffffffe81e00780c */ /* 0x000fe40003f26270 */
[----:B------:R-:W-:-:S11]  /*5da0*/  LOP3.LUT R13, R13, 0x80000000, RZ, 0xc0, !PT ;  /* 0x800000000d0d7812 */ /* 0x000fd600078ec0ff */
[----:B------:R-:W-:Y:S05]  /*5db0*/  @!P1 BRA `(.L_x_136) ;  /* 0x0000000000689947 */ /* 0x000fea0003800000 */
[CCC-:B------:R-:W-:Y:S01]  /*5dc0*/  FFMA.RP R32, R4.reuse, R26.reuse, R5.reuse ;  /* 0x0000001a04207223 */ /* 0x1c0fe20000008005 */
[CCC-:B------:R-:W-:Y:S01]  /*5dd0*/  FFMA.RM R33, R4.reuse, R26.reuse, R5.reuse ;  /* 0x0000001a04217223 */ /* 0x1c0fe20000004005 */
[----:B------:R-:W-:Y:S01]  /*5de0*/  FFMA.RZ R4, R4, R26, R5 ;  /* 0x0000001a04047223 */ /* 0x000fe2000000c005 */
[C---:B------:R-:W-:Y:S02]  /*5df0*/  ISETP.NE.AND P3, PT, R30.reuse, RZ, PT ;  /* 0x000000ff1e00720c */ /* 0x040fe40003f65270 */
[----:B------:R-:W-:Y:S02]  /*5e00*/  ISETP.NE.AND P2, PT, R30, RZ, PT ;  /* 0x000000ff1e00720c */ /* 0x000fe40003f45270 */
[----:B------:R-:W-:Y:S02]  /*5e10*/  LOP3.LUT R4, R4, 0x7fffff, RZ, 0xc0, !PT ;  /* 0x007fffff04047812 */ /* 0x000fe400078ec0ff */
[----:B------:R-:W-:Y:S02]  /*5e20*/  FSETP.NEU.FTZ.AND P1, PT, R32, R33, PT ;  /* 0x000000212000720b */ /* 0x000fe40003f3d000 */
[----:B------:R-:W-:-:S02]  /*5e30*/  LOP3.LUT R5, R4, 0x800000, RZ, 0xfc, !PT ;  /* 0x0080000004057812 */ /* 0x000fc400078efcff */
[C---:B------:R-:W-:Y:S02]  /*5e40*/  IADD3 R4, PT, PT, R30.reuse, 0x20, RZ ;  /* 0x000000201e047810 */ /* 0x040fe40007ffe0ff */
[----:B------:R-:W-:Y:S02]  /*5e50*/  IADD3 R30, PT, PT, -R30, RZ, RZ ;  /* 0x000000ff1e1e7210 */ /* 0x000fe40007ffe1ff */
[----:B------:R-:W-:Y:S02]  /*5e60*/  SHF.L.U32 R4, R5, R4, RZ ;  /* 0x0000000405047219 */ /* 0x000fe400000006ff */
[----:B------:R-:W-:Y:S02]  /*5e70*/  SEL R30, R30, RZ, P3 ;  /* 0x000000ff1e1e7207 */ /* 0x000fe40001800000 */
[----:B------:R-:W-:Y:S02]  /*5e80*/  ISETP.NE.AND P2, PT, R4, RZ, P2 ;  /* 0x000000ff0400720c */ /* 0x000fe40001745270 */
[----:B------:R-:W-:-:S02]  /*5e90*/  SHF.R.U32.HI R33, RZ, R30, R5 ;  /* 0x0000001eff217219 */ /* 0x000fc40000011605 */
[----:B------:R-:W-:Y:S02]  /*5ea0*/  PLOP3.LUT P1, PT, P1, P2, PT, 0xf8, 0x8f ;  /* 0x00000000008f781c */ /* 0x000fe40000f25f70 */
[----:B------:R-:W-:Y:S02]  /*5eb0*/  SHF.R.U32.HI R5, RZ, 0x1, R33 ;  /* 0x00000001ff057819 */ /* 0x000fe40000011621 */
[----:B------:R-:W-:-:S04]  /*5ec0*/  SEL R4, RZ, 0x1, !P1 ;  /* 0x00000001ff047807 */ /* 0x000fc80004800000 */
[----:B------:R-:W-:-:S04]  /*5ed0*/  LOP3.LUT R4, R4, 0x1, R5, 0xf8, !PT ;  /* 0x0000000104047812 */ /* 0x000fc800078ef805 */
[----:B------:R-:W-:-:S04]  /*5ee0*/  LOP3.LUT R4, R4, R33, RZ, 0xc0, !PT ;  /* 0x0000002104047212 */ /* 0x000fc800078ec0ff */
[----:B------:R-:W-:-:S04]  /*5ef0*/  IADD3 R4, PT, PT, R5, R4, RZ ;  /* 0x0000000405047210 */ /* 0x000fc80007ffe0ff */
[----:B------:R-:W-:Y:S01]  /*5f00*/  LOP3.LUT R13, R4, R13, RZ, 0xfc, !PT ;  /* 0x0000000d040d7212 */ /* 0x000fe200078efcff */
[----:B------:R-:W-:Y:S06]  /*5f10*/  BRA `(.L_x_136) ;  /* 0x0000000000107947 */ /* 0x000fec0003800000 */
.L_x_135:
[----:B------:R-:W-:-:S04]  /*5f20*/  LOP3.LUT R13, R13, 0x80000000, RZ, 0xc0, !PT ;  /* 0x800000000d0d7812 */ /* 0x000fc800078ec0ff */
[----:B------:R-:W-:Y:S01]  /*5f30*/  LOP3.LUT R13, R13, 0x7f800000, RZ, 0xfc, !PT ;  /* 0x7f8000000d0d7812 */ /* 0x000fe200078efcff */
[----:B------:R-:W-:Y:S06]  /*5f40*/  BRA `(.L_x_136) ;  /* 0x0000000000047947 */ /* 0x000fec0003800000 */
.L_x_134:
[----:B------:R-:W-:-:S07]  /*5f50*/  LEA R13, R32, R13, 0x17 ;  /* 0x0000000d200d7211 */ /* 0x000fce00078eb8ff */
.L_x_136:
[----:B------:R-:W-:Y:S05]  /*5f60*/  BSYNC.RECONVERGENT B3 ;  /* 0x0000000000037941 */ /* 0x000fea0003800200 */
.L_x_133:
[----:B------:R-:W-:Y:S01]  /*5f70*/  MOV R4, R13 ;  /* 0x0000000d00047202 */ /* 0x000fe20000000f00 */
[----:B------:R-:W-:Y:S06]  /*5f80*/  BRA `(.L_x_137) ;  /* 0x0000000000207947 */ /* 0x000fec0003800000 */
.L_x_132:
[----:B------:R-:W-:-:S04]  /*5f90*/  LOP3.LUT R4, R4, 0x80000000, R5, 0x48, !PT ;  /* 0x8000000004047812 */ /* 0x000fc800078e4805 */
[----:B------:R-:W-:Y:S01]  /*5fa0*/  LOP3.LUT R4, R4, 0x7f800000, RZ, 0xfc, !PT ;  /* 0x7f80000004047812 */ /* 0x000fe200078efcff */
[----:B------:R-:W-:Y:S06]  /*5fb0*/  BRA `(.L_x_137) ;  /* 0x0000000000147947 */ /* 0x000fec0003800000 */
.L_x_131:
[----:B------:R-:W-:Y:S01]  /*5fc0*/  LOP3.LUT R4, R4, 0x80000000, R5, 0x48, !PT ;  /* 0x8000000004047812 */ /* 0x000fe200078e4805 */
[----:B------:R-:W-:Y:S06]  /*5fd0*/  BRA `(.L_x_137) ;  /* 0x00000000000c7947 */ /* 0x000fec0003800000 */
.L_x_130:
[----:B------:R-:W0:Y:S01]  /*5fe0*/  MUFU.RSQ R4, -QNAN ;  /* 0xffc0000000047908 */ /* 0x000e220000001400 */
[----:B------:R-:W-:Y:S05]  /*5ff0*/  BRA `(.L_x_137) ;  /* 0x0000000000047947 */ /* 0x000fea0003800000 */
.L_x_129:
[----:B------:R-:W-:-:S07]  /*6000*/  FADD.FTZ R4, R5, R4 ;  /* 0x0000000405047221 */ /* 0x000fce0000010000 */
.L_x_137:
[----:B------:R-:W-:Y:S05]  /*6010*/  BSYNC.RECONVERGENT B2 ;  /* 0x0000000000027941 */ /* 0x000fea0003800200 */
.L_x_127:
[----:B------:R-:W-:-:S04]  /*6020*/  HFMA2 R13, -RZ, RZ, 0, 0 ;  /* 0x00000000ff0d7431 */ /* 0x000fc800000001ff */
[----:B0-----:R-:W-:Y:S05]  /*6030*/  RET.REL.NODEC R12 `(raymarch) ;  /* 0xffffff9c0cf07950 */ /* 0x001fea0003c3ffff */
.L_x_138:
        /* <DEDUP_REMOVED lines=12> */
.L_x_206:


//--------------------- .text.generate_rays       --------------------------
	.section	.text.generate_rays,"ax",@progbits
	.align	128
        .global         generate_rays
        .type           generate_rays,@function
        .size           generate_rays,(.L_x_209 - generate_rays)
        .other          generate_rays,@"STO_CUDA_ENTRY STV_DEFAULT"
generate_rays:
.text.generate_rays:
        /* <DEDUP_REMOVED lines=13> */
[----:B------:R-:W0:Y:S01]  /*00d0*/  LDC.64 R16, c[0x0][0x388] ;  /* 0x0000e200ff107b82 */ /* 0x000e220000000a00 */
[----:B------:R-:W0:Y:S02]  /*00e0*/  LDCU.64 UR4, c[0x0][0x358] ;  /* 0x00006b00ff0477ac */ /* 0x000e240008000a00 */
[----:B0-----:R0:W5:Y:S04]  /*00f0*/  LDG.E R7, desc[UR4][R16.64] ;  /* 0x0000000410077981 */ /* 0x001168000c1e1900 */
[----:B------:R0:W5:Y:S04]  /*0100*/  LDG.E R9, desc[UR4][R16.64+0x4] ;  /* 0x0000040410097981 */ /* 0x000168000c1e1900 */
        /* <DEDUP_REMOVED lines=13> */
[----:B------:R0:W5:Y:S01]  /*01e0*/  LDG.E R5, desc[UR4][R16.64+0x38] ;  /* 0x0000380410057981 */ /* 0x000162000c1e1900 */
[----:B------:R-:W-:Y:S01]  /*01f0*/  I2FP.F32.S32 R19, UR6 ;  /* 0x0000000600137c45 */ /* 0x000fe20008201400 */
[----:B------:R-:W-:Y:S01]  /*0200*/  BSSY.RECONVERGENT B2, `(.L_x_139) ;  /* 0x0000010000027945 */ /* 0x000fe20003800200 */
[----:B------:R-:W-:-:S02]  /*0210*/  I2FP.F32.S32 R4, R3 ;  /* 0x0000000300047245 */ /* 0x000fc40000201400 */
[----:B------:R-:W1:Y:S03]  /*0220*/  MUFU.RCP R6, R19 ;  /* 0x0000001300067308 */ /* 0x000e660000001000 */
[----:B------:R-:W-:-:S05]  /*0230*/  FADD R4, R4, 0.5 ;  /* 0x3f00000004047421 */ /* 0x000fca0000000000 */
[----:B------:R-:W2:Y:S01]  /*0240*/  FCHK P0, R4, R19 ;  /* 0x0000001304007302 */ /* 0x000ea20000000000 */
[----:B-1----:R-:W-:-:S04]  /*0250*/  FFMA R23, -R19, R6, 1 ;  /* 0x3f80000013177423 */ /* 0x002fc80000000106 */
[----:B------:R-:W-:-:S04]  /*0260*/  FFMA R23, R6, R23, R6 ;  /* 0x0000001706177223 */ /* 0x000fc80000000006 */
[----:B------:R-:W-:-:S04]  /*0270*/  FFMA R6, R4, R23, RZ ;  /* 0x0000001704067223 */ /* 0x000fc800000000ff */
[----:B------:R-:W-:-:S04]  /*0280*/  FFMA R12, -R19, R6, R4 ;  /* 0x00000006130c7223 */ /* 0x000fc80000000104 */
[----:B------:R-:W-:Y:S01]  /*0290*/  FFMA R12, R23, R12, R6 ;  /* 0x0000000c170c7223 */ /* 0x000fe20000000006 */
[----:B------:R-:W-:Y:S01]  /*02a0*/  IMAD R6, R0, UR6, R3 ;  /* 0x0000000600067c24 */ /* 0x000fe2000f8e0203 */
[----:B0-2---:R-:W-:Y:S06]  /*02b0*/  @!P0 BRA `(.L_x_140) ;  /* 0x0000000000108947 */ /* 0x005fec0003800000 */
[----:B------:R-:W-:Y:S02]  /*02c0*/  MOV R3, R19 ;  /* 0x0000001300037202 */ /* 0x000fe40000000f00 */
[----:B------:R-:W-:-:S07]  /*02d0*/  MOV R12, 0x2f0 ;  /* 0x000002f0000c7802 */ /* 0x000fce0000000f00 */
[----:B-----5:R-:W-:Y:S05]  /*02e0*/  CALL.REL.NOINC `($__internal_5_$__cuda_sm3x_div_rn_noftz_f32_slowpath) ;  /* 0x0000001800307944 */ /* 0x020fea0003c00000 */
[----:B------:R-:W-:-:S07]  /*02f0*/  MOV R12, R3 ;  /* 0x00000003000c7202 */ /* 0x000fce0000000f00 */
.L_x_140:
[----:B------:R-:W-:Y:S05]  /*0300*/  BSYNC.RECONVERGENT B2 ;  /* 0x0000000000027941 */ /* 0x000fea0003800200 */
.L_x_139:
[----:B------:R-:W0:Y:S01]  /*0310*/  LDCU UR6, c[0x0][0x384] ;  /* 0x00007080ff0677ac */ /* 0x000e220008000800 */
[----:B------:R-:W-:Y:S01]  /*0320*/  I2FP.F32.U32 R4, R0 ;  /* 0x0000000000047245 */ /* 0x000fe20000201000 */
[----:B------:R-:W-:Y:S01]  /*0330*/  IMAD.MOV.U32 R19, RZ, RZ, 0x40000000 ;  /* 0x40000000ff137424 */ /* 0x000fe200078e00ff */
[----:B------:R-:W-:Y:S03]  /*0340*/  BSSY.RECONVERGENT B2, `(.L_x_141) ;  /* 0x000000f000027945 */ /* 0x000fe60003800200 */
[----:B------:R-:W-:Y:S01]  /*0350*/  FADD R4, R4, 0.5 ;  /* 0x3f00000004047421 */ /* 0x000fe20000000000 */
[----:B------:R-:W-:Y:S01]  /*0360*/  FFMA R0, R12, R19, -1 ;  /* 0xbf8000000c007423 */ /* 0x000fe20000000013 */
[----:B0-----:R-:W-:-:S04]  /*0370*/  I2FP.F32.U32 R3, UR6 ;  /* 0x0000000600037c45 */ /* 0x001fc80008201000 */
        /* <DEDUP_REMOVED lines=8> */
[----:B------:R-:W-:-:S07]  /*0400*/  MOV R12, 0x420 ;  /* 0x00000420000c7802 */ /* 0x000fce0000000f00 */
[----:B-----5:R-:W-:Y:S05]  /*0410*/  CALL.REL.NOINC `($__internal_5_$__cuda_sm3x_div_rn_noftz_f32_slowpath) ;  /* 0x0000001400e47944 */ /* 0x020fea0003c00000 */
[----:B------:R-:W-:-:S07]  /*0420*/  MOV R16, R3 ;  /* 0x0000000300107202 */ /* 0x000fce0000000f00 */
.L_x_142:
[----:B------:R-:W-:Y:S05]  /*0430*/  BSYNC.RECONVERGENT B2 ;  /* 0x0000000000027941 */ /* 0x000fea0003800200 */
.L_x_141:
[----:B------:R-:W-:Y:S01]  /*0440*/  FADD R16, R16, R16 ;  /* 0x0000001010107221 */ /* 0x000fe20000000000 */
[----:B-----5:R-:W-:Y:S01]  /*0450*/  FMUL.D2 R4, R5, R0 ;  /* 0x0000000005047220 */ /* 0x020fe20000300000 */
[----:B------:R-:W-:Y:S02]  /*0460*/  BSSY.RECONVERGENT B0, `(.L_x_143) ;  /* 0x0000012000007945 */ /* 0x000fe40003800200 */
[----:B------:R-:W-:Y:S01]  /*0470*/  FADD R16, -R16, 1 ;  /* 0x3f80000010107421 */ /* 0x000fe20000000100 */
[----:B------:R-:W-:-:S03]  /*0480*/  FMUL R0, R4, R4 ;  /* 0x0000000404007220 */ /* 0x000fc60000400000 */
[----:B------:R-:W-:-:S04]  /*0490*/  FMUL.D2 R13, R13, R16 ;  /* 0x000000100d0d7220 */ /* 0x000fc80000300000 */
[----:B------:R-:W-:-:S04]  /*04a0*/  FFMA R0, R13, R13, R0 ;  /* 0x0000000d0d007223 */ /* 0x000fc80000000000 */
[----:B------:R-:W-:-:S04]  /*04b0*/  FADD R3, R0, 1 ;  /* 0x3f80000000037421 */ /* 0x000fc80000000000 */
[----:B------:R0:W1:Y:S01]  /*04c0*/  MUFU.RSQ R12, R3 ;  /* 0x00000003000c7308 */ /* 0x0000620000001400 */
[----:B------:R-:W-:-:S04]  /*04d0*/  IADD3 R0, PT, PT, R3, -0xd000000, RZ ;  /* 0xf300000003007810 */ /* 0x000fc80007ffe0ff */
[----:B------:R-:W-:-:S13]  /*04e0*/  ISETP.GT.U32.AND P0, PT, R0, 0x727fffff, PT ;  /* 0x727fffff0000780c */ /* 0x000fda0003f04070 */
[----:B01----:R-:W-:Y:S05]  /*04f0*/  @!P0 BRA `(.L_x_144) ;  /* 0x0000000000108947 */ /* 0x003fea0003800000 */
[----:B------:R-:W-:-:S07]  /*0500*/  MOV R12, 0x520 ;  /* 0x00000520000c7802 */ /* 0x000fce0000000f00 */
[----:B------:R-:W-:Y:S05]  /*0510*/  CALL.REL.NOINC `($__internal_4_$__cuda_sm20_sqrt_rn_f32_slowpath) ;  /* 0x00000014004c7944 */ /* 0x000fea0003c00000 */
[----:B------:R-:W-:Y:S01]  /*0520*/  IMAD.MOV.U32 R0, RZ, RZ, R33 ;  /* 0x000000ffff007224 */ /* 0x000fe200078e0021 */
[----:B------:R-:W-:Y:S06]  /*0530*/  BRA `(.L_x_145) ;  /* 0x0000000000107947 */ /* 0x000fec0003800000 */
.L_x_144:
[----:B------:R-:W-:Y:S01]  /*0540*/  FMUL.FTZ R0, R3, R12 ;  /* 0x0000000c03007220 */ /* 0x000fe20000410000 */
[----:B------:R-:W-:-:S03]  /*0550*/  FMUL.FTZ R5, R12, 0.5 ;  /* 0x3f0000000c057820 */ /* 0x000fc60000410000 */
[----:B------:R-:W-:-:S04]  /*0560*/  FFMA R3, -R0, R0, R3 ;  /* 0x0000000000037223 */ /* 0x000fc80000000103 */
[----:B------:R-:W-:-:S07]  /*0570*/  FFMA R0, R3, R5, R0 ;  /* 0x0000000503007223 */ /* 0x000fce0000000000 */
.L_x_145:
[----:B------:R-:W-:Y:S05]  /*0580*/  BSYNC.RECONVERGENT B0 ;  /* 0x0000000000007941 */ /* 0x000fea0003800200 */
.L_x_143:
[----:B------:R-:W-:Y:S01]  /*0590*/  FSETP.GT.AND P0, PT, R0, RZ, PT ;  /* 0x000000ff0000720b */ /* 0x000fe20003f04000 */
[----:B------:R-:W-:Y:S01]  /*05a0*/  BSSY.RECONVERGENT B2, `(.L_x_146) ;  /* 0x000002f000027945 */ /* 0x000fe20003800200 */
[----:B------:R-:W-:Y:S01]  /*05b0*/  HFMA2 R5, -RZ, RZ, 0, 0 ;  /* 0x00000000ff057431 */ /* 0x000fe200000001ff */
[----:B------:R-:W-:Y:S01]  /*05c0*/  MOV R17, RZ ;  /* 0x000000ff00117202 */ /* 0x000fe20000000f00 */
[----:B------:R-:W-:-:S09]  /*05d0*/  IMAD.MOV.U32 R3, RZ, RZ, RZ ;  /* 0x000000ffff037224 */ /* 0x000fd200078e00ff */
        /* <DEDUP_REMOVED lines=11> */
[----:B------:R-:W-:-:S07]  /*0690*/  MOV R12, 0x6b0 ;  /* 0x000006b0000c7802 */ /* 0x000fce0000000f00 */
[----:B------:R-:W-:Y:S05]  /*06a0*/  CALL.REL.NOINC `($__internal_5_$__cuda_sm3x_div_rn_noftz_f32_slowpath) ;  /* 0x0000001400407944 */ /* 0x000fea0003c00000 */
.L_x_149:
[----:B------:R-:W-:Y:S05]  /*06b0*/  BSYNC.RECONVERGENT B3 ;  /* 0x0000000000037941 */ /* 0x000fea0003800200 */
.L_x_148:
        /* <DEDUP_REMOVED lines=10> */
[----:B------:R-:W-:Y:S01]  /*0760*/  IMAD.MOV.U32 R4, RZ, RZ, R13 ;  /* 0x000000ffff047224 */ /* 0x000fe200078e000d */
[----:B------:R-:W-:Y:S02]  /*0770*/  MOV R3, R0 ;  /* 0x0000000000037202 */ /* 0x000fe40000000f00 */
[----:B------:R-:W-:-:S07]  /*0780*/  MOV R12, 0x7a0 ;  /* 0x000007a0000c7802 */ /* 0x000fce0000000f00 */
[----:B------:R-:W-:Y:S05]  /*0790*/  CALL.REL.NOINC `($__internal_5_$__cuda_sm3x_div_rn_noftz_f32_slowpath) ;  /* 0x0000001400047944 */ /* 0x000fea0003c00000 */
[----:B------:R-:W-:-:S07]  /*07a0*/  MOV R17, R3 ;  /* 0x0000000300117202 */ /* 0x000fce0000000f00 */
.L_x_151:
[----:B------:R-:W-:Y:S05]  /*07b0*/  BSYNC.RECONVERGENT B3 ;  /* 0x0000000000037941 */ /* 0x000fea0003800200 */
.L_x_150:
[----:B------:R-:W-:Y:S01]  /*07c0*/  VIADD R3, R0, 0x1800000 ;  /* 0x0180000000037836 */ /* 0x000fe20000000000 */
[----:B------:R-:W-:Y:S04]  /*07d0*/  BSSY.RECONVERGENT B0, `(.L_x_147) ;  /* 0x000000b000007945 */ /* 0x000fe80003800200 */
[----:B------:R-:W-:-:S04]  /*07e0*/  LOP3.LUT R3, R3, 0x7f800000, RZ, 0xc0, !PT ;  /* 0x7f80000003037812 */ /* 0x000fc800078ec0ff */
[----:B------:R-:W-:-:S13]  /*07f0*/  ISETP.GT.U32.AND P0, PT, R3, 0x1ffffff, PT ;  /* 0x01ffffff0300780c */ /* 0x000fda0003f04070 */
[----:B------:R-:W-:Y:S05]  /*0800*/  @P0 BRA `(.L_x_152) ;  /* 0x00000000000c0947 */ /* 0x000fea0003800000 */
[----:B------:R-:W-:-:S07]  /*0810*/  MOV R4, 0x830 ;  /* 0x0000083000047802 */ /* 0x000fce0000000f00 */
[----:B------:R-:W-:Y:S05]  /*0820*/  CALL.REL.NOINC `($__internal_3_$__cuda_sm20_rcp_rn_f32_slowpath) ;  /* 0x0000000c00b07944 */ /* 0x000fea0003c00000 */
[----:B------:R-:W-:Y:S05]  /*0830*/  BRA `(.L_x_153) ;  /* 0x0000000000107947 */ /* 0x000fea0003800000 */
.L_x_152:
[----:B------:R-:W0:Y:S02]  /*0840*/  MUFU.RCP R4, R0 ;  /* 0x0000000000047308 */ /* 0x000e240000001000 */
[----:B0-----:R-:W-:-:S04]  /*0850*/  FFMA R3, R4, R0, -1 ;  /* 0xbf80000004037423 */ /* 0x001fc80000000000 */
[----:B------:R-:W-:-:S04]  /*0860*/  FADD.FTZ R3, -R3, -RZ ;  /* 0x800000ff03037221 */ /* 0x000fc80000010100 */
[----:B------:R-:W-:-:S07]  /*0870*/  FFMA R3, R4, R3, R4 ;  /* 0x0000000304037223 */ /* 0x000fce0000000004 */
.L_x_153:
[----:B------:R-:W-:Y:S05]  /*0880*/  BSYNC.RECONVERGENT B0 ;  /* 0x0000000000007941 */ /* 0x000fea0003800200 */
.L_x_147:
[----:B------:R-:W-:Y:S05]  /*0890*/  BSYNC.RECONVERGENT B2 ;  /* 0x0000000000027941 */ /* 0x000fea0003800200 */
.L_x_146:
[----:B------:R-:W-:Y:S01]  /*08a0*/  FSETP.GT.AND P0, PT, R27, RZ, PT ;  /* 0x000000ff1b00720b */ /* 0x000fe20003f04000 */
[-C--:B------:R-:W-:Y:S01]  /*08b0*/  FMUL R13, R24, R17.reuse ;  /* 0x00000011180d7220 */ /* 0x080fe20000400000 */
[-C--:B------:R-:W-:Y:S01]  /*08c0*/  FMUL R19, R25, R17.reuse ;  /* 0x0000001119137220 */ /* 0x080fe20000400000 */
[----:B------:R-:W-:Y:S02]  /*08d0*/  FMUL R0, R26, R17 ;  /* 0x000000111a007220 */ /* 0x000fe40000400000 */
[-C--:B------:R-:W-:Y:S01]  /*08e0*/  FFMA R4, R8, R5.reuse, R13 ;  /* 0x0000000508047223 */ /* 0x080fe2000000000d */
[-C--:B------:R-:W-:Y:S01]  /*08f0*/  FFMA R19, R10, R5.reuse, R19 ;  /* 0x000000050a137223 */ /* 0x080fe20000000013 */
[----:B------:R-:W-:Y:S02]  /*0900*/  FFMA R5, R21, R5, R0 ;  /* 0x0000000515057223 */ /* 0x000fe40000000000 */
[-C--:B------:R-:W-:Y:S01]  /*0910*/  FFMA R4, R15, R3.reuse, R4 ;  /* 0x000000030f047223 */ /* 0x080fe20000000004 */
[-C--:B------:R-:W-:Y:S01]  /*0920*/  FFMA R0, R14, R3.reuse, R19 ;  /* 0x000000030e007223 */ /* 0x080fe20000000013 */
[----:B------:R-:W-:-:S02]  /*0930*/  FFMA R2, R2, R3, R5 ;  /* 0x0000000302027223 */ /* 0x000fc40000000005 */
[----:B------:R-:W-:Y:S05]  /*0940*/  @!P0 BRA `(.L_x_154) ;  /* 0x0000000800288947 */ /* 0x000fea0003800000 */
[----:B------:R-:W0:Y:S02]  /*0950*/  LDC.64 R30, c[0x0][0x390] ;  /* 0x0000e400ff1e7b82 */ /* 0x000e240000000a00 */
[----:B0-----:R-:W-:-:S05]  /*0960*/  IMAD.WIDE R30, R6, 0x30, R30 ;  /* 0x00000030061e7825 */ /* 0x001fca00078e021e */
[----:B------:R0:W5:Y:S04]  /*0970*/  LDG.E R5, desc[UR4][R30.64+0x20] ;  /* 0x000020041e057981 */ /* 0x000168000c1e1900 */
[----:B------:R0:W5:Y:S04]  /*0980*/  LDG.E.64 R14, desc[UR4][R30.64+0x28] ;  /* 0x000028041e0e7981 */ /* 0x000168000c1e1b00 */
[----:B------:R0:W5:Y:S04]  /*0990*/  LDG.E.64 R16, desc[UR4][R30.64+0x18] ;  /* 0x000018041e107981 */ /* 0x000168000c1e1b00 */
[----:B------:R0:W5:Y:S04]  /*09a0*/  LDG.E.64 R18, desc[UR4][R30.64+0x10] ;  /* 0x000010041e127981 */ /* 0x000168000c1e1b00 */
[----:B------:R0:W5:Y:S04]  /*09b0*/  LDG.E.64 R12, desc[UR4][R30.64+0x8] ;  /* 0x000008041e0c7981 */ /* 0x000168000c1e1b00 */
[----:B------:R0:W5:Y:S01]  /*09c0*/  LDG.E.64 R22, desc[UR4][R30.64] ;  /* 0x000000041e167981 */ /* 0x000162000c1e1b00 */
[----:B------:R-:W-:Y:S01]  /*09d0*/  BSSY.RECONVERGENT B0, `(.L_x_155) ;  /* 0x0000021000007945 */ /* 0x000fe20003800200 */
.L_x_156:
[----:B-----5:R-:W-:Y:S01]  /*09e0*/  SHF.R.U32.HI R20, RZ, 0x2, R23 ;  /* 0x00000002ff147819 */ /* 0x020fe20000011617 */
[----:B0-----:R-:W-:Y:S01]  /*09f0*/  IMAD.MOV.U32 R31, RZ, RZ, 0x40000000 ;  /* 0x40000000ff1f7424 */ /* 0x001fe200078e00ff */
[----:B------:R-:W-:Y:S02]  /*0a00*/  SHF.L.U32 R3, R19, 0x4, RZ ;  /* 0x0000000413037819 */ /* 0x000fe400000006ff */
[----:B------:R-:W-:Y:S02]  /*0a10*/  LOP3.LUT R20, R20, R23, RZ, 0x3c, !PT ;  /* 0x0000001714147212 */ /* 0x000fe400078e3cff */
[----:B------:R-:W-:Y:S02]  /*0a20*/  SHF.R.U32.HI R29, RZ, 0x2, R12 ;  /* 0x00000002ff1d7819 */ /* 0x000fe4000001160c */
[----:B------:R-:W-:Y:S02]  /*0a30*/  SHF.L.U32 R23, R20, 0x1, RZ ;  /* 0x0000000114177819 */ /* 0x000fe400000006ff */
[----:B------:R-:W-:-:S02]  /*0a40*/  LOP3.LUT R29, R29, R12, RZ, 0x3c, !PT ;  /* 0x0000000c1d1d7212 */ /* 0x000fc400078e3cff */
[----:B------:R-:W-:Y:S01]  /*0a50*/  LOP3.LUT R30, R20, R23, R3, 0x96, !PT ;  /* 0x00000017141e7212 */ /* 0x000fe200078e9603 */
[----:B------:R-:W-:Y:S01]  /*0a60*/  IMAD.MOV.U32 R20, RZ, RZ, R18 ;  /* 0x000000ffff147224 */ /* 0x000fe200078e0012 */
[----:B------:R-:W-:Y:S02]  /*0a70*/  SHF.L.U32 R3, R29, 0x1, RZ ;  /* 0x000000011d037819 */ /* 0x000fe400000006ff */
[----:B------:R-:W-:-:S04]  /*0a80*/  LOP3.LUT R18, R30, R19, RZ, 0x3c, !PT ;  /* 0x000000131e127212 */ /* 0x000fc800078e3cff */
[----:B------:R-:W-:-:S04]  /*0a90*/  SHF.L.U32 R12, R18, 0x4, RZ ;  /* 0x00000004120c7819 */ /* 0x000fc800000006ff */
[----:B------:R-:W-:Y:S01]  /*0aa0*/  LOP3.LUT R3, R29, R3, R12, 0x96, !PT ;  /* 0x000000031d037212 */ /* 0x000fe200078e960c */
[----:B------:R-:W-:Y:S01]  /*0ab0*/  HFMA2 R29, -RZ, RZ, 0.1171875, 0 ;  /* 0x2f800000ff1d7431 */ /* 0x000fe200000001ff */
[C---:B------:R-:W-:Y:S01]  /*0ac0*/  IADD3 R12, PT, PT, R22.reuse, 0x587c5, R18 ;  /* 0x000587c5160c7810 */ /* 0x040fe20007ffe012 */
[----:B------:R-:W-:Y:S01]  /*0ad0*/  VIADD R22, R22, 0xb0f8a ;  /* 0x000b0f8a16167836 */ /* 0x000fe20000000000 */
[----:B------:R-:W-:Y:S02]  /*0ae0*/  LOP3.LUT R3, R3, R18, RZ, 0x3c, !PT ;  /* 0x0000001203037212 */ /* 0x000fe400078e3cff */
[----:B------:R-:W-:Y:S02]  /*0af0*/  I2FP.F32.U32 R12, R12 ;  /* 0x0000000c000c7245 */ /* 0x000fe40000201000 */
[----:B------:R-:W-:-:S03]  /*0b00*/  IADD3 R23, PT, PT, R3, R22, RZ ;  /* 0x0000001603177210 */ /* 0x000fc60007ffe0ff */
[----:B------:R-:W-:Y:S01]  /*0b10*/  FFMA R12, R12, R29, 1.1641532182693481445e-10 ;  /* 0x2f0000000c0c7423 */ /* 0x000fe2000000001d */
[----:B------:R-:W-:-:S05]  /*0b20*/  I2FP.F32.U32 R23, R23 ;  /* 0x0000001700177245 */ /* 0x000fca0000201000 */
[----:B------:R-:W-:Y:S01]  /*0b30*/  FFMA R23, R23, R29, 1.1641532182693481445e-10 ;  /* 0x2f00000017177423 */ /* 0x000fe2000000001d */
[----:B------:R-:W-:-:S03]  /*0b40*/  FFMA R29, R12, R31, -1 ;  /* 0xbf8000000c1d7423 */ /* 0x000fc6000000001f */
[----:B------:R-:W-:Y:S01]  /*0b50*/  FFMA R30, R23, R31, -1 ;  /* 0xbf800000171e7423 */ /* 0x000fe2000000001f */
[----:B------:R-:W-:Y:S02]  /*0b60*/  MOV R23, R13 ;  /* 0x0000000d00177202 */ /* 0x000fe40000000f00 */
[----:B------:R-:W-:Y:S01]  /*0b70*/  MOV R13, R19 ;  /* 0x00000013000d7202 */ /* 0x000fe20000000f00 */
[----:B------:R-:W-:Y:S01]  /*0b80*/  FMUL R12, R30, R30 ;  /* 0x0000001e1e0c7220 */ /* 0x000fe20000400000 */
[----:B------:R-:W-:-:S03]  /*0b90*/  MOV R19, R3 ;  /* 0x0000000300137202 */ /* 0x000fc60000000f00 */
[----:B------:R-:W-:-:S05]  /*0ba0*/  FFMA R12, R29, R29, R12 ;  /* 0x0000001d1d0c7223 */ /* 0x000fca000000000c */
[----:B------:R-:W-:Y:S01]  /*0bb0*/  FSETP.GE.AND P0, PT, R12, 1, PT ;  /* 0x3f8000000c00780b */ /* 0x000fe20003f06000 */
[----:B------:R-:W-:-:S12]  /*0bc0*/  IMAD.MOV.U32 R12, RZ, RZ, R20 ;  /* 0x000000ffff0c7224 */ /* 0x000fd800078e0014 */
[----:B------:R-:W-:Y:S05]  /*0bd0*/  @P0 BRA `(.L_x_156) ;  /* 0xfffffffc00800947 */ /* 0x000fea000383ffff */
[----:B------:R-:W-:Y:S05]  /*0be0*/  BSYNC.RECONVERGENT B0 ;  /* 0x0000000000007941 */ /* 0x000fea0003800200 */
.L_x_155:
[----:B------:R-:W-:Y:S01]  /*0bf0*/  FMUL R27, R27, 0.5 ;  /* 0x3f0000001b1b7820 */ /* 0x000fe20000400000 */
[C---:B------:R-:W-:Y:S01]  /*0c00*/  FFMA R0, R28.reuse, R0, R9 ;  /* 0x000000001c007223 */ /* 0x040fe20000000009 */
[C---:B------:R-:W-:Y:S01]  /*0c10*/  FFMA R4, R28.reuse, R4, R7 ;  /* 0x000000041c047223 */ /* 0x040fe20000000007 */
[----:B------:R-:W-:Y:S01]  /*0c20*/  FFMA R2, R28, R2, R11 ;  /* 0x000000021c027223 */ /* 0x000fe2000000000b */
[-C--:B------:R-:W-:Y:S01]  /*0c30*/  FMUL R3, R30, R27.reuse ;  /* 0x0000001b1e037220 */ /* 0x080fe20000400000 */
[----:B------:R-:W-:Y:S01]  /*0c40*/  FMUL R27, R29, R27 ;  /* 0x0000001b1d1b7220 */ /* 0x000fe20000400000 */
[----:B------:R-:W-:Y:S02]  /*0c50*/  BSSY.RECONVERGENT B0, `(.L_x_157) ;  /* 0x000001d000007945 */ /* 0x000fe40003800200 */
[-C--:B------:R-:W-:Y:S01]  /*0c60*/  FMUL R29, R25, R3.reuse ;  /* 0x00000003191d7220 */ /* 0x080fe20000400000 */
[-C--:B------:R-:W-:Y:S01]  /*0c70*/  FMUL R25, R24, R3.reuse ;  /* 0x0000000318197220 */ /* 0x080fe20000400000 */
[----:B------:R-:W-:-:S02]  /*0c80*/  FMUL R26, R26, R3 ;  /* 0x000000031a1a7220 */ /* 0x000fc40000400000 */
[-C--:B------:R-:W-:Y:S01]  /*0c90*/  FFMA R10, R10, R27.reuse, R29 ;  /* 0x0000001b0a0a7223 */ /* 0x080fe2000000001d */
[-C--:B------:R-:W-:Y:S01]  /*0ca0*/  FFMA R8, R8, R27.reuse, R25 ;  /* 0x0000001b08087223 */ /* 0x080fe20000000019 */
[----:B------:R-:W-:Y:S02]  /*0cb0*/  FFMA R26, R21, R27, R26 ;  /* 0x0000001b151a7223 */ /* 0x000fe4000000001a */
[----:B------:R-:W-:Y:S01]  /*0cc0*/  FADD R9, R9, R10 ;  /* 0x0000000a09097221 */ /* 0x000fe20000000000 */
[----:B------:R-:W-:Y:S01]  /*0cd0*/  FADD R7, R7, R8 ;  /* 0x0000000807077221 */ /* 0x000fe20000000000 */
[----:B------:R-:W-:Y:S02]  /*0ce0*/  FADD R11, R11, R26 ;  /* 0x0000001a0b0b7221 */ /* 0x000fe40000000000 */
[----:B------:R-:W-:Y:S01]  /*0cf0*/  FADD R0, -R9, R0 ;  /* 0x0000000009007221 */ /* 0x000fe20000000100 */
[----:B------:R-:W-:Y:S01]  /*0d00*/  FADD R4, -R7, R4 ;  /* 0x0000000407047221 */ /* 0x000fe20000000100 */
[----:B------:R-:W-:-:S02]  /*0d10*/  FADD R2, -R11, R2 ;  /* 0x000000020b027221 */ /* 0x000fc40000000100 */
[----:B------:R-:W-:-:S04]  /*0d20*/  FMUL R3, R0, R0 ;  /* 0x0000000000037220 */ /* 0x000fc80000400000 */
[----:B------:R-:W-:-:S04]  /*0d30*/  FFMA R3, R4, R4, R3 ;  /* 0x0000000404037223 */ /* 0x000fc80000000003 */
[----:B------:R-:W-:-:S04]  /*0d40*/  FFMA R8, R2, R2, R3 ;  /* 0x0000000202087223 */ /* 0x000fc80000000003 */
[----:B------:R0:W1:Y:S01]  /*0d50*/  MUFU.RSQ R3, R8 ;  /* 0x0000000800037308 */ /* 0x0000620000001400 */
[----:B------:R-:W-:-:S04]  /*0d60*/  IADD3 R10, PT, PT, R8, -0xd000000, RZ ;  /* 0xf3000000080a7810 */ /* 0x000fc80007ffe0ff */
[----:B------:R-:W-:-:S13]  /*0d70*/  ISETP.GT.U32.AND P0, PT, R10, 0x727fffff, PT ;  /* 0x727fffff0a00780c */ /* 0x000fda0003f04070 */
[----:B01----:R-:W-:Y:S05]  /*0d80*/  @!P0 BRA `(.L_x_158) ;  /* 0x0000000000148947 */ /* 0x003fea0003800000 */
[----:B------:R-:W-:Y:S01]  /*0d90*/  IMAD.MOV.U32 R3, RZ, RZ, R8 ;  /* 0x000000ffff037224 */ /* 0x000fe200078e0008 */
[----:B------:R-:W-:-:S07]  /*0da0*/  MOV R12, 0xdc0 ;  /* 0x00000dc0000c7802 */ /* 0x000fce0000000f00 */
[----:B------:R-:W-:Y:S05]  /*0db0*/  CALL.REL.NOINC `($__internal_4_$__cuda_sm20_sqrt_rn_f32_slowpath) ;  /* 0x0000000c00247944 */ /* 0x000fea0003c00000 */
[----:B------:R-:W-:Y:S01]  /*0dc0*/  MOV R21, R33 ;  /* 0x0000002100157202 */ /* 0x000fe20000000f00 */
[----:B------:R-:W-:Y:S06]  /*0dd0*/  BRA `(.L_x_159) ;  /* 0x0000000000107947 */ /* 0x000fec0003800000 */
.L_x_158:
[----:B------:R-:W-:Y:S01]  /*0de0*/  FMUL.FTZ R21, R8, R3 ;  /* 0x0000000308157220 */ /* 0x000fe20000410000 */
[----:B------:R-:W-:-:S03]  /*0df0*/  FMUL.FTZ R3, R3, 0.5 ;  /* 0x3f00000003037820 */ /* 0x000fc60000410000 */
[----:B------:R-:W-:-:S04]  /*0e00*/  FFMA R8, -R21, R21, R8 ;  /* 0x0000001515087223 */ /* 0x000fc80000000108 */
[----:B------:R-:W-:-:S07]  /*0e10*/  FFMA R21, R8, R3, R21 ;  /* 0x0000000308157223 */ /* 0x000fce0000000015 */
.L_x_159:
[----:B------:R-:W-:Y:S05]  /*0e20*/  BSYNC.RECONVERGENT B0 ;  /* 0x0000000000007941 */ /* 0x000fea0003800200 */
.L_x_157:
[----:B------:R-:W-:Y:S01]  /*0e30*/  FSETP.GT.AND P0, PT, R21, RZ, PT ;  /* 0x000000ff1500720b */ /* 0x000fe20003f04000 */
[----:B------:R-:W-:Y:S01]  /*0e40*/  BSSY.RECONVERGENT B2, `(.L_x_160) ;  /* 0x0000030000027945 */ /* 0x000fe20003800200 */
[----:B------:R-:W-:Y:S02]  /*0e50*/  HFMA2 R8, -RZ, RZ, 0, 0 ;  /* 0x00000000ff087431 */ /* 0x000fe400000001ff */
[----:B------:R-:W-:Y:S01]  /*0e60*/  IMAD.MOV.U32 R10, RZ, RZ, RZ ;  /* 0x000000ffff0a7224 */ /* 0x000fe200078e00ff */
[----:B------:R-:W-:-:S08]  /*0e70*/  MOV R3, RZ ;  /* 0x000000ff00037202 */ /* 0x000fd00000000f00 */
        /* <DEDUP_REMOVED lines=13> */
.L_x_163:
[----:B------:R-:W-:Y:S05]  /*0f50*/  BSYNC.RECONVERGENT B3 ;  /* 0x0000000000037941 */ /* 0x000fea0003800200 */
.L_x_162:
[----:B------:R-:W0:Y:S01]  /*0f60*/  MUFU.RCP R4, R21 ;  /* 0x0000001500047308 */ /* 0x000e220000001000 */
[----:B------:R-:W-:Y:S01]  /*0f70*/  BSSY.RECONVERGENT B3, `(.L_x_164) ;  /* 0x000000d000037945 */ /* 0x000fe20003800200 */
[----:B------:R-:W-:-:S06]  /*0f80*/  IMAD.MOV.U32 R8, RZ, RZ, R3 ;  /* 0x000000ffff087224 */ /* 0x000fcc00078e0003 */
        /* <DEDUP_REMOVED lines=10> */
[----:B------:R-:W-:Y:S05]  /*1030*/  CALL.REL.NOINC `($__internal_5_$__cuda_sm3x_div_rn_noftz_f32_slowpath) ;  /* 0x0000000800dc7944 */ /* 0x000fea0003c00000 */
.L_x_165:
[----:B------:R-:W-:Y:S05]  /*1040*/  BSYNC.RECONVERGENT B3 ;  /* 0x0000000000037941 */ /* 0x000fea0003800200 */
.L_x_164:
        /* <DEDUP_REMOVED lines=14> */
.L_x_166:
[----:B------:R-:W-:Y:S05]  /*1130*/  BSYNC.RECONVERGENT B3 ;  /* 0x0000000000037941 */ /* 0x000fea0003800200 */
.L_x_161:
[----:B------:R-:W-:Y:S05]  /*1140*/  BSYNC.RECONVERGENT B2 ;  /* 0x0000000000027941 */ /* 0x000fea0003800200 */
.L_x_160:
[----:B------:R-:W0:Y:S01]  /*1150*/  LDC.64 R24, c[0x0][0x390] ;  /* 0x0000e400ff187b82 */ /* 0x000e220000000a00 */
[----:B------:R-:W-:Y:S02]  /*1160*/  IMAD.MOV.U32 R21, RZ, RZ, R13 ;  /* 0x000000ffff157224 */ /* 0x000fe400078e000d */
[----:B0-----:R-:W-:-:S05]  /*1170*/  IMAD.WIDE R24, R6, 0x30, R24 ;  /* 0x0000003006187825 */ /* 0x001fca00078e0218 */
[----:B------:R0:W-:Y:S04]  /*1180*/  STG.E.64 desc[UR4][R24.64], R22 ;  /* 0x0000001618007986 */ /* 0x0001e8000c101b04 */
[----:B------:R0:W-:Y:S04]  /*1190*/  STG.E.64 desc[UR4][R24.64+0x8], R20 ;  /* 0x0000081418007986 */ /* 0x0001e8000c101b04 */
[----:B------:R0:W-:Y:S04]  /*11a0*/  STG.E.64 desc[UR4][R24.64+0x10], R18 ;  /* 0x0000101218007986 */ /* 0x0001e8000c101b04 */
[----:B------:R0:W-:Y:S04]  /*11b0*/  STG.E.64 desc[UR4][R24.64+0x18], R16 ;  /* 0x0000181018007986 */ /* 0x0001e8000c101b04 */
[----:B------:R0:W-:Y:S04]  /*11c0*/  STG.E.64 desc[UR4][R24.64+0x28], R14 ;  /* 0x0000280e18007986 */ /* 0x0001e8000c101b04 */
[----:B------:R0:W-:Y:S01]  /*11d0*/  STG.E desc[UR4][R24.64+0x20], R5 ;  /* 0x0000200518007986 */ /* 0x0001e2000c101904 */
[----:B------:R-:W-:Y:S05]  /*11e0*/  BRA `(.L_x_167) ;  /* 0x0000000400107947 */ /* 0x000fea0003800000 */
.L_x_154:
[----:B------:R-:W-:Y:S01]  /*11f0*/  FMUL R3, R0, R0 ;  /* 0x0000000000037220 */ /* 0x000fe20000400000 */
[----:B------:R-:W-:Y:S03]  /*1200*/  BSSY.RECONVERGENT B0, `(.L_x_168) ;  /* 0x0000010000007945 */ /* 0x000fe60003800200 */
        /* <DEDUP_REMOVED lines=8> */
[----:B------:R-:W-:Y:S05]  /*1290*/  CALL.REL.NOINC `($__internal_4_$__cuda_sm20_sqrt_rn_f32_slowpath) ;  /* 0x0000000400ec7944 */ /* 0x000fea0003c00000 */
[----:B------:R-:W-:Y:S01]  /*12a0*/  IMAD.MOV.U32 R5, RZ, RZ, R33 ;  /* 0x000000ffff057224 */ /* 0x000fe200078e0021 */
[----:B------:R-:W-:Y:S06]  /*12b0*/  BRA `(.L_x_170) ;  /* 0x0000000000107947 */ /* 0x000fec0003800000 */
.L_x_169:
[----:B------:R-:W-:Y:S01]  /*12c0*/  FMUL.FTZ R5, R8, R3 ;  /* 0x0000000308057220 */ /* 0x000fe20000410000 */
[----:B------:R-:W-:-:S03]  /*12d0*/  FMUL.FTZ R3, R3, 0.5 ;  /* 0x3f00000003037820 */ /* 0x000fc60000410000 */
[----:B------:R-:W-:-:S04]  /*12e0*/  FFMA R8, -R5, R5, R8 ;  /* 0x0000000505087223 */ /* 0x000fc80000000108 */
[----:B------:R-:W-:-:S07]  /*12f0*/  FFMA R5, R8, R3, R5 ;  /* 0x0000000308057223 */ /* 0x000fce0000000005 */
.L_x_170:
[----:B------:R-:W-:Y:S05]  /*1300*/  BSYNC.RECONVERGENT B0 ;  /* 0x0000000000007941 */ /* 0x000fea0003800200 */
.L_x_168:
        /* <DEDUP_REMOVED lines=15> */
[----:B------:R-:W-:Y:S01]  /*1400*/  IMAD.MOV.U32 R3, RZ, RZ, R5 ;  /* 0x000000ffff037224 */ /* 0x000fe200078e0005 */
[----:B------:R-:W-:-:S07]  /*1410*/  MOV R12, 0x1430 ;  /* 0x00001430000c7802 */ /* 0x000fce0000000f00 */
[----:B------:R-:W-:Y:S05]  /*1420*/  CALL.REL.NOINC `($__internal_5_$__cuda_sm3x_div_rn_noftz_f32_slowpath) ;  /* 0x0000000400e07944 */ /* 0x000fea0003c00000 */
.L_x_173:
[----:B------:R-:W-:Y:S05]  /*1430*/  BSYNC.RECONVERGENT B3 ;  /* 0x0000000000037941 */ /* 0x000fea0003800200 */
.L_x_172:
[----:B------:R-:W0:Y:S01]  /*1440*/  MUFU.RCP R4, R5 ;  /* 0x0000000500047308 */ /* 0x000e220000001000 */
[----:B------:R-:W-:Y:S01]  /*1450*/  BSSY.RECONVERGENT B3, `(.L_x_174) ;  /* 0x000000d000037945 */ /* 0x000fe20003800200 */
[----:B------:R-:W-:-:S06]  /*1460*/  MOV R8, R3 ;  /* 0x0000000300087202 */ /* 0x000fcc0000000f00 */
        /* <DEDUP_REMOVED lines=11> */
.L_x_175:
[----:B------:R-:W-:Y:S05]  /*1520*/  BSYNC.RECONVERGENT B3 ;  /* 0x0000000000037941 */ /* 0x000fea0003800200 */
.L_x_174:
        /* <DEDUP_REMOVED lines=14> */
.L_x_176:
[----:B------:R-:W-:Y:S05]  /*1610*/  BSYNC.RECONVERGENT B3 ;  /* 0x0000000000037941 */ /* 0x000fea0003800200 */
.L_x_171:
[----:B------:R-:W-:Y:S05]  /*1620*/  BSYNC.RECONVERGENT B2 ;  /* 0x0000000000027941 */ /* 0x000fea0003800200 */
.L_x_167:
[----:B0-----:R-:W0:Y:S01]  /*1630*/  LDC.64 R4, c[0x0][0x398] ;  /* 0x0000e600ff047b82 */ /* 0x001e220000000a00 */
[----:B------:R-:W-:-:S07]  /*1640*/  IMAD R15, R6, 0x3, RZ ;  /* 0x00000003060f7824 */ /* 0x000fce00078e02ff */
[----:B------:R-:W1:Y:S01]  /*1650*/  LDC.64 R12, c[0x0][0x3a0] ;  /* 0x0000e800ff0c7b82 */ /* 0x000e620000000a00 */
[----:B0-----:R-:W-:-:S05]  /*1660*/  IMAD.WIDE R4, R15, 0x4, R4 ;  /* 0x000000040f047825 */ /* 0x001fca00078e0204 */
[----:B------:R-:W-:Y:S01]  /*1670*/  STG.E desc[UR4][R4.64], R7 ;  /* 0x0000000704007986 */ /* 0x000fe2000c101904 */
[----:B-1----:R-:W-:-:S03]  /*1680*/  IMAD.WIDE R12, R15, 0x4, R12 ;  /* 0x000000040f0c7825 */ /* 0x002fc600078e020c */
[----:B------:R-:W-:Y:S04]  /*1690*/  STG.E desc[UR4][R4.64+0x4], R9 ;  /* 0x0000040904007986 */ /* 0x000fe8000c101904 */
[----:B------:R-:W-:Y:S04]  /*16a0*/  STG.E desc[UR4][R4.64+0x8], R11 ;  /* 0x0000080b04007986 */ /* 0x000fe8000c101904 */
[----:B------:R-:W-:Y:S04]  /*16b0*/  STG.E desc[UR4][R12.64], R8 ;  /* 0x000000080c007986 */ /* 0x000fe8000c101904 */
[----:B------:R-:W-:Y:S04]  /*16c0*/  STG.E desc[UR4][R12.64+0x4], R10 ;  /* 0x0000040a0c007986 */ /* 0x000fe8000c101904 */
[----:B------:R-:W-:Y:S01]  /*16d0*/  STG.E desc[UR4][R12.64+0x8], R3 ;  /* 0x000008030c007986 */ /* 0x000fe2000c101904 */
[----:B------:R-:W-:Y:S05]  /*16e0*/  EXIT ;  /* 0x000000000000794d */ /* 0x000fea0003800000 */
        .weak           $__internal_3_$__cuda_sm20_rcp_rn_f32_slowpath
        .type           $__internal_3_$__cuda_sm20_rcp_rn_f32_slowpath,@function
        .size           $__internal_3_$__cuda_sm20_rcp_rn_f32_slowpath,($__internal_4_$__cuda_sm20_sqrt_rn_f32_slowpath - $__internal_3_$__cuda_sm20_rcp_rn_f32_slowpath)
$__internal_3_$__cuda_sm20_rcp_rn_f32_slowpath:
[----:B------:R-:W-:Y:S01]  /*16f0*/  SHF.L.U32 R3, R0, 0x1, RZ ;  /* 0x0000000100037819 */ /* 0x000fe200000006ff */
[----:B------:R-:W-:Y:S03]  /*1700*/  BSSY.RECONVERGENT B1, `(.L_x_177) ;  /* 0x0000030000017945 */ /* 0x000fe60003800200 */
[----:B------:R-:W-:-:S04]  /*1710*/  SHF.R.U32.HI R3, RZ, 0x18, R3 ;  /* 0x00000018ff037819 */ /* 0x000fc80000011603 */
[----:B------:R-:W-:-:S13]  /*1720*/  ISETP.NE.U32.AND P0, PT, R3, RZ, PT ;  /* 0x000000ff0300720c */ /* 0x000fda0003f05070 */
[----:B------:R-:W-:Y:S05]  /*1730*/  @P0 BRA `(.L_x_178) ;  /* 0x0000000000280947 */ /* 0x000fea0003800000 */
[----:B------:R-:W-:-:S05]  /*1740*/  IMAD.SHL.U32 R3, R0, 0x2, RZ ;  /* 0x0000000200037824 */ /* 0x000fca00078e00ff */
[----:B------:R-:W-:-:S13]  /*1750*/  ISETP.NE.AND P0, PT, R3, RZ, PT ;  /* 0x000000ff0300720c */ /* 0x000fda0003f05270 */
[----:B------:R-:W-:Y:S01]  /*1760*/  @P0 FFMA R13, R0, 1.84467440737095516160e+19, RZ ;  /* 0x5f800000000d0823 */ /* 0x000fe200000000ff */
[----:B------:R-:W-:Y:S08]  /*1770*/  @!P0 MUFU.RCP R12, R0 ;  /* 0x00000000000c8308 */ /* 0x000ff00000001000 */
[----:B------:R-:W0:Y:S02]  /*1780*/  @P0 MUFU.RCP R16, R13 ;  /* 0x0000000d00100308 */ /* 0x000e240000001000 */
[----:B0-----:R-:W-:-:S04]  /*1790*/  @P0 FFMA R3, R13, R16, -1 ;  /* 0xbf8000000d030423 */ /* 0x001fc80000000010 */
[----:B------:R-:W-:-:S04]  /*17a0*/  @P0 FADD.FTZ R3, -R3, -RZ ;  /* 0x800000ff03030221 */ /* 0x000fc80000010100 */
[----:B------:R-:W-:-:S04]  /*17b0*/  @P0 FFMA R3, R16, R3, R16 ;  /* 0x0000000310030223 */ /* 0x000fc80000000010 */
[----:B------:R-:W-:Y:S01]  /*17c0*/  @P0 FFMA R12, R3, 1.84467440737095516160e+19, RZ ;  /* 0x5f800000030c0823 */ /* 0x000fe200000000ff */
[----:B------:R-:W-:Y:S06]  /*17d0*/  BRA `(.L_x_179) ;  /* 0x0000000000887947 */ /* 0x000fec0003800000 */
.L_x_178:
[----:B------:R-:W-:-:S04]  /*17e0*/  IADD3 R23, PT, PT, R3, -0xfd, RZ ;  /* 0xffffff0303177810 */ /* 0x000fc80007ffe0ff */
[----:B------:R-:W-:-:S13]  /*17f0*/  ISETP.GT.U32.AND P0, PT, R23, 0x1, PT ;  /* 0x000000011700780c */ /* 0x000fda0003f04070 */
[----:B------:R-:W-:Y:S05]  /*1800*/  @P0 BRA `(.L_x_180) ;  /* 0x0000000000780947 */ /* 0x000fea0003800000 */
[----:B------:R-:W-:Y:S01]  /*1810*/  LOP3.LUT R12, R0, 0x7fffff, RZ, 0xc0, !PT ;  /* 0x007fffff000c7812 */ /* 0x000fe200078ec0ff */
[----:B------:R-:W-:-:S03]  /*1820*/  HFMA2 R20, -RZ, RZ, 0, 1.78813934326171875e-07 ;  /* 0x00000003ff147431 */ /* 0x000fc600000001ff */
[----:B------:R-:W-:-:S04]  /*1830*/  LOP3.LUT R12, R12, 0x3f800000, RZ, 0xfc, !PT ;  /* 0x3f8000000c0c7812 */ /* 0x000fc800078efcff */
[----:B------:R-:W0:Y:S01]  /*1840*/  MUFU.RCP R13, R12 ;  /* 0x0000000c000d7308 */ /* 0x000e220000001000 */
[----:B------:R-:W-:Y:S01]  /*1850*/  SHF.L.U32 R20, R20, R23, RZ ;  /* 0x0000001714147219 */ /* 0x000fe200000006ff */
[----:B0-----:R-:W-:-:S04]  /*1860*/  FFMA R16, R12, R13, -1 ;  /* 0xbf8000000c107423 */ /* 0x001fc8000000000d */
[----:B------:R-:W-:-:S04]  /*1870*/  FADD.FTZ R16, -R16, -RZ ;  /* 0x800000ff10107221 */ /* 0x000fc80000010100 */
[CCC-:B------:R-:W-:Y:S01]  /*1880*/  FFMA.RM R18, R13.reuse, R16.reuse, R13.reuse ;  /* 0x000000100d127223 */ /* 0x1c0fe2000000400d */
[----:B------:R-:W-:-:S04]  /*1890*/  FFMA.RP R19, R13, R16, R13 ;  /* 0x000000100d137223 */ /* 0x000fc8000000800d */
[C---:B------:R-:W-:Y:S02]  /*18a0*/  LOP3.LUT R13, R18.reuse, 0x7fffff, RZ, 0xc0, !PT ;  /* 0x007fffff120d7812 */ /* 0x040fe400078ec0ff */
[----:B------:R-:W-:Y:S02]  /*18b0*/  FSETP.NEU.FTZ.AND P0, PT, R18, R19, PT ;  /* 0x000000131200720b */ /* 0x000fe40003f1d000 */
[----:B------:R-:W-:Y:S02]  /*18c0*/  LOP3.LUT R13, R13, 0x800000, RZ, 0xfc, !PT ;  /* 0x008000000d0d7812 */ /* 0x000fe400078efcff */
[----:B------:R-:W-:Y:S02]  /*18d0*/  SEL R16, RZ, 0xffffffff, !P0 ;  /* 0xffffffffff107807 */ /* 0x000fe40004000000 */
[----:B------:R-:W-:Y:S02]  /*18e0*/  LOP3.LUT R20, R20, R13, RZ, 0xc0, !PT ;  /* 0x0000000d14147212 */ /* 0x000fe400078ec0ff */
[----:B------:R-:W-:-:S02]  /*18f0*/  IADD3 R16, PT, PT, -R16, RZ, RZ ;  /* 0x000000ff10107210 */ /* 0x000fc40007ffe1ff */
[-C--:B------:R-:W-:Y:S02]  /*1900*/  SHF.R.U32.HI R20, RZ, R23.reuse, R20 ;  /* 0x00000017ff147219 */ /* 0x080fe40000011614 */
[----:B------:R-:W-:Y:S02]  /*1910*/  LOP3.LUT P1, RZ, R16, R23, R13, 0xf8, !PT ;  /* 0x0000001710ff7212 */ /* 0x000fe4000782f80d */
[C---:B------:R-:W-:Y:S02]  /*1920*/  LOP3.LUT P0, RZ, R20.reuse, 0x1, RZ, 0xc0, !PT ;  /* 0x0000000114ff7812 */ /* 0x040fe4000780c0ff */
[----:B------:R-:W-:-:S04]  /*1930*/  LOP3.LUT P2, RZ, R20, 0x2, RZ, 0xc0, !PT ;  /* 0x0000000214ff7812 */ /* 0x000fc8000784c0ff */
[----:B------:R-:W-:Y:S02]  /*1940*/  PLOP3.LUT P0, PT, P0, P1, P2, 0xe0, 0x0 ;  /* 0x000000000000781c */ /* 0x000fe40000703c20 */
[----:B------:R-:W-:Y:S02]  /*1950*/  LOP3.LUT P1, RZ, R0, 0x7fffff, RZ, 0xc0, !PT ;  /* 0x007fffff00ff7812 */ /* 0x000fe4000782c0ff */
[----:B------:R-:W-:-:S05]  /*1960*/  SEL R12, RZ, 0x1, !P0 ;  /* 0x00000001ff0c7807 */ /* 0x000fca0004000000 */
[----:B------:R-:W-:-:S05]  /*1970*/  IMAD.MOV R12, RZ, RZ, -R12 ;  /* 0x000000ffff0c7224 */ /* 0x000fca00078e0a0c */
[----:B------:R-:W-:Y:S02]  /*1980*/  ISETP.GE.AND P0, PT, R12, RZ, PT ;  /* 0x000000ff0c00720c */ /* 0x000fe40003f06270 */
[----:B------:R-:W-:-:S04]  /*1990*/  IADD3 R12, PT, PT, R3, -0xfc, RZ ;  /* 0xffffff04030c7810 */ /* 0x000fc80007ffe0ff */
[----:B------:R-:W-:-:S07]  /*19a0*/  SHF.R.U32.HI R13, RZ, R12, R13 ;  /* 0x0000000cff0d7219 */ /* 0x000fce000001160d */
[----:B------:R-:W-:-:S04]  /*19b0*/  @!P0 IADD3 R13, PT, PT, R13, 0x1, RZ ;  /* 0x000000010d0d8810 */ /* 0x000fc80007ffe0ff */
[----:B------:R-:W-:-:S04]  /*19c0*/  @!P1 SHF.L.U32 R13, R13, 0x1, RZ ;  /* 0x000000010d0d9819 */ /* 0x000fc800000006ff */
[----:B------:R-:W-:Y:S01]  /*19d0*/  LOP3.LUT R12, R13, 0x80000000, R0, 0xf8, !PT ;  /* 0x800000000d0c7812 */ /* 0x000fe200078ef800 */
[----:B------:R-:W-:Y:S06]  /*19e0*/  BRA `(.L_x_179) ;  /* 0x0000000000047947 */ /* 0x000fec0003800000 */
.L_x_180:
[----:B------:R0:W1:Y:S02]  /*19f0*/  MUFU.RCP R12, R0 ;  /* 0x00000000000c7308 */ /* 0x0000640000001000 */
.L_x_179:
[----:B------:R-:W-:Y:S05]  /*1a00*/  BSYNC.RECONVERGENT B1 ;  /* 0x0000000000017941 */ /* 0x000fea0003800200 */
.L_x_177:
[----:B------:R-:W-:Y:S02]  /*1a10*/  HFMA2 R13, -RZ, RZ, 0, 0 ;  /* 0x00000000ff0d7431 */ /* 0x000fe400000001ff */
[----:B-1----:R-:W-:Y:S01]  /*1a20*/  IMAD.MOV.U32 R3, RZ, RZ, R12 ;  /* 0x000000ffff037224 */ /* 0x002fe200078e000c */
[----:B------:R-:W-:-:S04]  /*1a30*/  MOV R12, R4 ;  /* 0x00000004000c7202 */ /* 0x000fc80000000f00 */
[----:B0-----:R-:W-:Y:S05]  /*1a40*/  RET.REL.NODEC R12 `(generate_rays) ;  /* 0xffffffe40c6c7950 */ /* 0x001fea0003c3ffff */
        .weak           $__internal_4_$__cuda_sm20_sqrt_rn_f32_slowpath
        .type           $__internal_4_$__cuda_sm20_sqrt_rn_f32_slowpath,@function
        .size           $__internal_4_$__cuda_sm20_sqrt_rn_f32_slowpath,($__internal_5_$__cuda_sm3x_div_rn_noftz_f32_slowpath - $__internal_4_$__cuda_sm20_sqrt_rn_f32_slowpath)
$__internal_4_$__cuda_sm20_sqrt_rn_f32_slowpath:
[----:B------:R-:W-:-:S13]  /*1a50*/  LOP3.LUT P0, RZ, R3, 0x7fffffff, RZ, 0xc0, !PT ;  /* 0x7fffffff03ff7812 */ /* 0x000fda000780c0ff */
[----:B------:R-:W-:Y:S01]  /*1a60*/  @!P0 MOV R33, R3 ;  /* 0x0000000300218202 */ /* 0x000fe20000000f00 */
[----:B------:R-:W-:Y:S06]  /*1a70*/  @!P0 BRA `(.L_x_181) ;  /* 0x0000000000408947 */ /* 0x000fec0003800000 */
[----:B------:R-:W-:-:S13]  /*1a80*/  FSETP.GEU.FTZ.AND P0, PT, R3, RZ, PT ;  /* 0x000000ff0300720b */ /* 0x000fda0003f1e000 */
[----:B------:R-:W-:Y:S01]  /*1a90*/  @!P0 IMAD.MOV.U32 R33, RZ, RZ, 0x7fffffff ;  /* 0x7fffffffff218424 */ /* 0x000fe200078e00ff */
[----:B------:R-:W-:Y:S06]  /*1aa0*/  @!P0 BRA `(.L_x_181) ;  /* 0x0000000000348947 */ /* 0x000fec0003800000 */
[----:B------:R-:W-:-:S13]  /*1ab0*/  FSETP.GTU.FTZ.AND P0, PT, |R3|, +INF , PT ;  /* 0x7f8000000300780b */ /* 0x000fda0003f1c200 */
[----:B------:R-:W-:Y:S01]  /*1ac0*/  @P0 FADD.FTZ R33, R3, 1 ;  /* 0x3f80000003210421 */ /* 0x000fe20000010000 */
[----:B------:R-:W-:Y:S06]  /*1ad0*/  @P0 BRA `(.L_x_181) ;  /* 0x0000000000280947 */ /* 0x000fec0003800000 */
[----:B------:R-:W-:-:S13]  /*1ae0*/  FSETP.NEU.FTZ.AND P0, PT, |R3|, +INF , PT ;  /* 0x7f8000000300780b */ /* 0x000fda0003f1d200 */
[----:B------:R-:W-:Y:S01]  /*1af0*/  @P0 FFMA R32, R3, 1.84467440737095516160e+19, RZ ;  /* 0x5f80000003200823 */ /* 0x000fe200000000ff */
[----:B------:R-:W-:-:S03]  /*1b00*/  @!P0 MOV R33, R3 ;  /* 0x0000000300218202 */ /* 0x000fc60000000f00 */
[----:B------:R-:W0:Y:S02]  /*1b10*/  @P0 MUFU.RSQ R29, R32 ;  /* 0x00000020001d0308 */ /* 0x000e240000001400 */
[----:B0-----:R-:W-:Y:S01]  /*1b20*/  @P0 FMUL.FTZ R31, R32, R29 ;  /* 0x0000001d201f0220 */ /* 0x001fe20000410000 */
[----:B------:R-:W-:-:S03]  /*1b30*/  @P0 FMUL.FTZ R29, R29, 0.5 ;  /* 0x3f0000001d1d0820 */ /* 0x000fc60000410000 */
[----:B------:R-:W-:-:S04]  /*1b40*/  @P0 FADD.FTZ R30, -R31, -RZ ;  /* 0x800000ff1f1e0221 */ /* 0x000fc80000010100 */
[----:B------:R-:W-:-:S04]  /*1b50*/  @P0 FFMA R30, R31, R30, R32 ;  /* 0x0000001e1f1e0223 */ /* 0x000fc80000000020 */
[----:B------:R-:W-:-:S04]  /*1b60*/  @P0 FFMA R29, R30, R29, R31 ;  /* 0x0000001d1e1d0223 */ /* 0x000fc8000000001f */
[----:B------:R-:W-:-:S07]  /*1b70*/  @P0 FMUL.FTZ R33, R29, 2.3283064365386962891e-10 ;  /* 0x2f8000001d210820 */ /* 0x000fce0000410000 */
.L_x_181:
[----:B------:R-:W-:Y:S01]  /*1b80*/  HFMA2 R31, -RZ, RZ, 0, 0 ;  /* 0x00000000ff1f7431 */ /* 0x000fe200000001ff */
[----:B------:R-:W-:-:S04]  /*1b90*/  MOV R30, R12 ;  /* 0x0000000c001e7202 */ /* 0x000fc80000000f00 */
[----:B------:R-:W-:Y:S05]  /*1ba0*/  RET.REL.NODEC R30 `(generate_rays) ;  /* 0xffffffe41e147950 */ /* 0x000fea0003c3ffff */
        .weak           $__internal_5_$__cuda_sm3x_div_rn_noftz_f32_slowpath
        .type           $__internal_5_$__cuda_sm3x_div_rn_noftz_f32_slowpath,@function
        .size           $__internal_5_$__cuda_sm3x_div_rn_noftz_f32_slowpath,(.L_x_209 - $__internal_5_$__cuda_sm3x_div_rn_noftz_f32_slowpath)
$__internal_5_$__cuda_sm3x_div_rn_noftz_f32_slowpath:
[----:B------:R-:W-:Y:S01]  /*1bb0*/  SHF.R.U32.HI R29, RZ, 0x17, R3 ;  /* 0x00000017ff1d7819 */ /* 0x000fe20000011603 */
[----:B------:R-:W-:Y:S01]  /*1bc0*/  BSSY.RECONVERGENT B0, `(.L_x_182) ;  /* 0x0000065000007945 */ /* 0x000fe20003800200 */
[----:B------:R-:W-:Y:S02]  /*1bd0*/  SHF.R.U32.HI R31, RZ, 0x17, R4 ;  /* 0x00000017ff1f7819 */ /* 0x000fe40000011604 */
[----:B------:R-:W-:Y:S02]  /*1be0*/  LOP3.LUT R29, R29, 0xff, RZ, 0xc0, !PT ;  /* 0x000000ff1d1d7812 */ /* 0x000fe400078ec0ff */
[----:B------:R-:W-:-:S03]  /*1bf0*/  LOP3.LUT R31, R31, 0xff, RZ, 0xc0, !PT ;  /* 0x000000ff1f1f7812 */ /* 0x000fc600078ec0ff */
[----:B------:R-:W-:Y:S01]  /*1c00*/  VIADD R30, R29, 0xffffffff ;  /* 0xffffffff1d1e7836 */ /* 0x000fe20000000000 */
[----:B------:R-:W-:-:S04]  /*1c10*/  IADD3 R32, PT, PT, R31, -0x1, RZ ;  /* 0xffffffff1f207810 */ /* 0x000fc80007ffe0ff */
[----:B------:R-:W-:-:S04]  /*1c20*/  ISETP.GT.U32.AND P0, PT, R30, 0xfd, PT ;  /* 0x000000fd1e00780c */ /* 0x000fc80003f04070 */
[----:B------:R-:W-:Y:S02]  /*1c30*/  ISETP.GT.U32.OR P0, PT, R32, 0xfd, P0 ;  /* 0x000000fd2000780c */ /* 0x000fe40000704470 */
[----:B------:R-:W-:-:S11]  /*1c40*/  MOV R32, R4 ;  /* 0x0000000400207202 */ /* 0x000fd60000000f00 */
        /* <DEDUP_REMOVED lines=18> */
[----:B------:R-:W-:-:S05]  /*1d70*/  VIADD R30, R31, 0xffffffff ;  /* 0xffffffff1f1e7836 */ /* 0x000fca0000000000 */
[----:B------:R-:W-:Y:S02]  /*1d80*/  ISETP.GE.AND P0, PT, R30, RZ, PT ;  /* 0x000000ff1e00720c */ /* 0x000fe40003f06270 */
[----:B------:R-:W-:-:S04]  /*1d90*/  IADD3 R30, PT, PT, R29, -0x1, RZ ;  /* 0xffffffff1d1e7810 */ /* 0x000fc80007ffe0ff */
[----:B------:R-:W-:-:S07]  /*1da0*/  ISETP.GE.AND P1, PT, R30, RZ, PT ;  /* 0x000000ff1e00720c */ /* 0x000fce0003f26270 */
[----:B------:R-:W-:Y:S01]  /*1db0*/  @P0 MOV R30, RZ ;  /* 0x000000ff001e0202 */ /* 0x000fe20000000f00 */
[----:B------:R-:W-:Y:S01]  /*1dc0*/  @!P0 FFMA R32, R4, 1.84467440737095516160e+19, RZ ;  /* 0x5f80000004208823 */ /* 0x000fe200000000ff */
[----:B------:R-:W-:-:S04]  /*1dd0*/  @!P0 MOV R30, 0xffffffc0 ;  /* 0xffffffc0001e8802 */ /* 0x000fc80000000f00 */
[----:B------:R-:W-:Y:S01]  /*1de0*/  @!P1 FFMA R3, R3, 1.84467440737095516160e+19, RZ ;  /* 0x5f80000003039823 */ /* 0x000fe200000000ff */
[----:B------:R-:W-:-:S07]  /*1df0*/  @!P1 VIADD R30, R30, 0x40 ;  /* 0x000000401e1e9836 */ /* 0x000fce0000000000 */
.L_x_183:
[----:B------:R-:W-:Y:S01]  /*1e00*/  LEA R4, R29, 0xc0800000, 0x17 ;  /* 0xc08000001d047811 */ /* 0x000fe200078eb8ff */
[----:B------:R-:W-:Y:S01]  /*1e10*/  BSSY.RECONVERGENT B1, `(.L_x_188) ;  /* 0x0000036000017945 */ /* 0x000fe20003800200 */
[----:B------:R-:W-:Y:S02]  /*1e20*/  IADD3 R31, PT, PT, R31, -0x7f, RZ ;  /* 0xffffff811f1f7810 */ /* 0x000fe40007ffe0ff */
[----:B------:R-:W-:-:S03]  /*1e30*/  IADD3 R35, PT, PT, -R4, R3, RZ ;  /* 0x0000000304237210 */ /* 0x000fc60007ffe1ff */
[----:B------:R-:W-:Y:S01]  /*1e40*/  IMAD R3, R31, -0x800000, R32 ;  /* 0xff8000001f037824 */ /* 0x000fe200078e0220 */
[----:B------:R-:W0:Y:S01]  /*1e50*/  MUFU.RCP R33, R35 ;  /* 0x0000002300217308 */ /* 0x000e220000001000 */
[----:B------:R-:W-:Y:S01]  /*1e60*/  FADD.FTZ R4, -R35, -RZ ;  /* 0x800000ff23047221 */ /* 0x000fe20000010100 */
[----:B------:R-:W-:-:S04]  /*1e70*/  IADD3 R31, PT, PT, R31, 0x7f, -R29 ;  /* 0x0000007f1f1f7810 */ /* 0x000fc80007ffe81d */
        /* <DEDUP_REMOVED lines=9> */
[----:B------:R-:W-:-:S05]  /*1f10*/  LOP3.LUT R29, R29, 0xff, RZ, 0xc0, !PT ;  /* 0x000000ff1d1d7812 */ /* 0x000fca00078ec0ff */
[----:B------:R-:W-:-:S05]  /*1f20*/  IMAD.IADD R29, R29, 0x1, R30 ;  /* 0x000000011d1d7824 */ /* 0x000fca00078e021e */
        /* <DEDUP_REMOVED lines=10> */
[CCC-:B------:R-:W-:Y:S01]  /*1fd0*/  FFMA.RZ R30, R34.reuse, R4.reuse, R33.reuse ;  /* 0x00000004221e7223 */ /* 0x1c0fe2000000c021 */
[CCC-:B------:R-:W-:Y:S01]  /*1fe0*/  FFMA.RP R31, R34.reuse, R4.reuse, R33.reuse ;  /* 0x00000004221f7223 */ /* 0x1c0fe20000008021 */
[----:B------:R-:W-:Y:S01]  /*1ff0*/  FFMA.RM R34, R34, R4, R33 ;  /* 0x0000000422227223 */ /* 0x000fe20000004021 */
[C---:B------:R-:W-:Y:S02]  /*2000*/  IADD3 R4, PT, PT, R29.reuse, 0x20, RZ ;  /* 0x000000201d047810 */ /* 0x040fe40007ffe0ff */
[----:B------:R-:W-:Y:S02]  /*2010*/  LOP3.LUT R30, R30, 0x7fffff, RZ, 0xc0, !PT ;  /* 0x007fffff1e1e7812 */ /* 0x000fe400078ec0ff */
[C---:B------:R-:W-:Y:S02]  /*2020*/  ISETP.NE.AND P2, PT, R29.reuse, RZ, PT ;  /* 0x000000ff1d00720c */ /* 0x040fe40003f45270 */
[----:B------:R-:W-:Y:S02]  /*2030*/  LOP3.LUT R33, R30, 0x800000, RZ, 0xfc, !PT ;  /* 0x008000001e217812 */ /* 0x000fe400078efcff */
[----:B------:R-:W-:-:S02]  /*2040*/  ISETP.NE.AND P1, PT, R29, RZ, PT ;  /* 0x000000ff1d00720c */ /* 0x000fc40003f25270 */
[----:B------:R-:W-:Y:S02]  /*2050*/  IADD3 R29, PT, PT, -R29, RZ, RZ ;  /* 0x000000ff1d1d7210 */ /* 0x000fe40007ffe1ff */
[----:B------:R-:W-:Y:S02]  /*2060*/  SHF.L.U32 R4, R33, R4, RZ ;  /* 0x0000000421047219 */ /* 0x000fe400000006ff */
[----:B------:R-:W-:Y:S02]  /*2070*/  FSETP.NEU.FTZ.AND P0, PT, R31, R34, PT ;  /* 0x000000221f00720b */ /* 0x000fe40003f1d000 */
[----:B------:R-:W-:Y:S02]  /*2080*/  SEL R30, R29, RZ, P2 ;  /* 0x000000ff1d1e7207 */ /* 0x000fe40001000000 */
[----:B------:R-:W-:Y:S02]  /*2090*/  ISETP.NE.AND P1, PT, R4, RZ, P1 ;  /* 0x000000ff0400720c */ /* 0x000fe40000f25270 */
[----:B------:R-:W-:-:S02]  /*20a0*/  SHF.R.U32.HI R33, RZ, R30, R33 ;  /* 0x0000001eff217219 */ /* 0x000fc40000011621 */
[----:B------:R-:W-:Y:S02]  /*20b0*/  PLOP3.LUT P0, PT, P0, P1, PT, 0xf8, 0x8f ;  /* 0x00000000008f781c */ /* 0x000fe40000703f70 */
[----:B------:R-:W-:Y:S02]  /*20c0*/  SHF.R.U32.HI R29, RZ, 0x1, R33 ;  /* 0x00000001ff1d7819 */ /* 0x000fe40000011621 */
[----:B------:R-:W-:-:S04]  /*20d0*/  SEL R4, RZ, 0x1, !P0 ;  /* 0x00000001ff047807 */ /* 0x000fc80004000000 */
[----:B------:R-:W-:-:S04]  /*20e0*/  LOP3.LUT R4, R4, 0x1, R29, 0xf8, !PT ;  /* 0x0000000104047812 */ /* 0x000fc800078ef81d */
[----:B------:R-:W-:-:S05]  /*20f0*/  LOP3.LUT R4, R4, R33, RZ, 0xc0, !PT ;  /* 0x0000002104047212 */ /* 0x000fca00078ec0ff */
[----:B------:R-:W-:-:S05]  /*2100*/  IMAD.IADD R4, R29, 0x1, R4 ;  /* 0x000000011d047824 */ /* 0x000fca00078e0204 */
[----:B------:R-:W-:Y:S01]  /*2110*/  LOP3.LUT R3, R4, R3, RZ, 0xfc, !PT ;  /* 0x0000000304037212 */ /* 0x000fe200078efcff */
[----:B------:R-:W-:Y:S06]  /*2120*/  BRA `(.L_x_191) ;  /* 0x0000000000107947 */ /* 0x000fec0003800000 */
.L_x_190:
[----:B------:R-:W-:-:S04]  /*2130*/  LOP3.LUT R3, R3, 0x80000000, RZ, 0xc0, !PT ;  /* 0x8000000003037812 */ /* 0x000fc800078ec0ff */
[----:B------:R-:W-:Y:S01]  /*2140*/  LOP3.LUT R3, R3, 0x7f800000, RZ, 0xfc, !PT ;  /* 0x7f80000003037812 */ /* 0x000fe200078efcff */
[----:B------:R-:W-:Y:S06]  /*2150*/  BRA `(.L_x_191) ;  /* 0x0000000000047947 */ /* 0x000fec0003800000 */
.L_x_189:
[----:B------:R-:W-:-:S07]  /*2160*/  LEA R3, R30, R3, 0x17 ;  /* 0x000000031e037211 */ /* 0x000fce00078eb8ff */
.L_x_191:
[----:B------:R-:W-:Y:S05]  /*2170*/  BSYNC.RECONVERGENT B1 ;  /* 0x0000000000017941 */ /* 0x000fea0003800200 */
.L_x_188:
[----:B------:R-:W-:Y:S05]  /*2180*/  BRA `(.L_x_192) ;  /* 0x0000000000207947 */ /* 0x000fea0003800000 */
.L_x_187:
[----:B------:R-:W-:-:S04]  /*2190*/  LOP3.LUT R3, R3, 0x80000000, R32, 0x48, !PT ;  /* 0x8000000003037812 */ /* 0x000fc800078e4820 */
[----:B------:R-:W-:Y:S01]  /*21a0*/  LOP3.LUT R3, R3, 0x7f800000, RZ, 0xfc, !PT ;  /* 0x7f80000003037812 */ /* 0x000fe200078efcff */
[----:B------:R-:W-:Y:S06]  /*21b0*/  BRA `(.L_x_192) ;  /* 0x0000000000147947 */ /* 0x000fec0003800000 */
.L_x_186:
[----:B------:R-:W-:Y:S01]  /*21c0*/  LOP3.LUT R3, R3, 0x80000000, R32, 0x48, !PT ;  /* 0x8000000003037812 */ /* 0x000fe200078e4820 */
[----:B------:R-:W-:Y:S06]  /*21d0*/  BRA `(.L_x_192) ;  /* 0x00000000000c7947 */ /* 0x000fec0003800000 */
.L_x_185:
[----:B------:R-:W0:Y:S01]  /*21e0*/  MUFU.RSQ R3, -QNAN ;  /* 0xffc0000000037908 */ /* 0x000e220000001400 */
[----:B------:R-:W-:Y:S05]  /*21f0*/  BRA `(.L_x_192) ;  /* 0x0000000000047947 */ /* 0x000fea0003800000 */
.L_x_184:
[----:B------:R-:W-:-:S07]  /*2200*/  FADD.FTZ R3, R4, R3 ;  /* 0x0000000304037221 */ /* 0x000fce0000010000 */
.L_x_192:
[----:B------:R-:W-:Y:S05]  /*2210*/  BSYNC.RECONVERGENT B0 ;  /* 0x0000000000007941 */ /* 0x000fea0003800200 */
.L_x_182:
[----:B------:R-:W-:Y:S01]  /*2220*/  HFMA2 R31, -RZ, RZ, 0, 0 ;  /* 0x00000000ff1f7431 */ /* 0x000fe200000001ff */
[----:B------:R-:W-:-:S04]  /*2230*/  MOV R30, R12 ;  /* 0x0000000c001e7202 */ /* 0x000fc80000000f00 */
[----:B0-----:R-:W-:Y:S05]  /*2240*/  RET.REL.NODEC R30 `(generate_rays) ;  /* 0xffffffdc1e6c7950 */ /* 0x001fea0003c3ffff */
.L_x_193:
        /* <DEDUP_REMOVED lines=11> */
.L_x_209:


//--------------------- .text.init_random_states  --------------------------
	.section	.text.init_random_states,"ax",@progbits
	.align	128
        .global         init_random_states
        .type           init_random_states,@function
        .size           init_random_states,(.L_x_217 - init_random_states)
        .other          init_random_states,@"STO_CUDA_ENTRY STV_DEFAULT"
init_random_states:
.text.init_random_states:
        /* <DEDUP_REMOVED lines=10> */
[----:B-1----:R-:W-:-:S04]  /*00a0*/  IMAD R0, R0, UR4, R5 ;  /* 0x0000000400007c24 */ /* 0x002fc8000f8e0205 */
[----:B------:R-:W-:Y:S01]  /*00b0*/  IMAD R13, R3, UR6, R0 ;  /* 0x00000006030d7c24 */ /* 0x000fe2000f8e0200 */
[----:B------:R-:W-:-:S13]  /*00c0*/  ISETP.GE.OR P0, PT, R0, UR6, P0 ;  /* 0x0000000600007c0c */ /* 0x000fda0008706670 */
[----:B------:R-:W-:Y:S05]  /*00d0*/  @P0 EXIT ;  /* 0x000000000000094d */ /* 0x000fea0003800000 */
[----:B------:R-:W0:Y:S01]  /*00e0*/  LDC R0, c[0x0][0x390] ;  /* 0x0000e400ff007b82 */ /* 0x000e220000000800 */
[----:B------:R-:W1:Y:S01]  /*00f0*/  LDCU.64 UR4, c[0x0][0x358] ;  /* 0x00006b00ff0477ac */ /* 0x000e620008000a00 */
[----:B------:R-:W-:Y:S01]  /*0100*/  IMAD.MOV.U32 R5, RZ, RZ, -0x75bd8fc ;  /* 0xf8a42704ff057424 */ /* 0x000fe200078e00ff */
[----:B------:R-:W-:Y:S01]  /*0110*/  ISETP.NE.AND P0, PT, R13, RZ, PT ;  /* 0x000000ff0d00720c */ /* 0x000fe20003f05270 */
[----:B------:R-:W-:Y:S01]  /*0120*/  IMAD.MOV.U32 R8, RZ, RZ, -0x23270784 ;  /* 0xdcd8f87cff087424 */ /* 0x000fe200078e00ff */
[----:B------:R-:W-:Y:S03]  /*0130*/  BSSY.RECONVERGENT B0, `(.L_x_194) ;  /* 0x00000dd000007945 */ /* 0x000fe60003800200 */
[----:B------:R-:W2:Y:S01]  /*0140*/  LDC.64 R6, c[0x0][0x380] ;  /* 0x0000e000ff067b82 */ /* 0x000ea20000000a00 */
[----:B0-----:R-:W-:-:S05]  /*0150*/  LOP3.LUT R0, R0, 0xaad26b49, RZ, 0x3c, !PT ;  /* 0xaad26b4900007812 */ /* 0x001fca00078e3cff */
[----:B------:R-:W-:Y:S02]  /*0160*/  IMAD R0, R0, 0x4182bed5, RZ ;  /* 0x4182bed500007824 */ /* 0x000fe400078e02ff */
[----:B--2---:R-:W-:-:S03]  /*0170*/  IMAD.WIDE R6, R13, 0x30, R6 ;  /* 0x000000300d067825 */ /* 0x004fc600078e0206 */
[C---:B------:R-:W-:Y:S01]  /*0180*/  LOP3.LUT R4, R0.reuse, 0x159a55e5, RZ, 0x3c, !PT ;  /* 0x159a55e500047812 */ /* 0x040fe200078e3cff */
[C---:B------:R-:W-:Y:S02]  /*0190*/  VIADD R2, R0.reuse, 0xd9f6dc18 ;  /* 0xd9f6dc1800027836 */ /* 0x040fe40000000000 */
[C---:B------:R-:W-:Y:S02]  /*01a0*/  VIADD R3, R0.reuse, 0x75bcd15 ;  /* 0x075bcd1500037836 */ /* 0x040fe40000000000 */
[----:B-1----:R0:W-:Y:S01]  /*01b0*/  STG.E.64 desc[UR4][R6.64+0x8], R4 ;  /* 0x0000080406007986 */ /* 0x0021e2000c101b04 */
[----:B------:R-:W-:-:S03]  /*01c0*/  VIADD R9, R0, 0x583f19 ;  /* 0x00583f1900097836 */ /* 0x000fc60000000000 */
[----:B------:R0:W-:Y:S04]  /*01d0*/  STG.E.64 desc[UR4][R6.64], R2 ;  /* 0x0000000206007986 */ /* 0x0001e8000c101b04 */
[----:B------:R0:W-:Y:S01]  /*01e0*/  STG.E.64 desc[UR4][R6.64+0x10], R8 ;  /* 0x0000100806007986 */ /* 0x0001e2000c101b04 */
[----:B------:R-:W-:Y:S05]  /*01f0*/  @!P0 BRA `(.L_x_195) ;  /* 0x0000000c00408947 */ /* 0x000fea0003800000 */
[----:B------:R-:W-:Y:S01]  /*0200*/  SHF.R.S32.HI R0, RZ, 0x1f, R13 ;  /* 0x0000001fff007819 */ /* 0x000fe2000001140d */
[----:B------:R-:W-:-:S07]  /*0210*/  IMAD.MOV.U32 R12, RZ, RZ, RZ ;  /* 0x000000ffff0c7224 */ /* 0x000fce00078e00ff */
.L_x_201:
[----:B0-----:R-:W-:Y:S01]  /*0220*/  LOP3.LUT R2, R13, 0x3, RZ, 0xc0, !PT ;  /* 0x000000030d027812 */ /* 0x001fe200078ec0ff */
[----:B------:R-:W-:Y:S03]  /*0230*/  BSSY.RECONVERGENT B1, `(.L_x_196) ;  /* 0x00000c6000017945 */ /* 0x000fe60003800200 */
[----:B------:R-:W-:-:S04]  /*0240*/  ISETP.NE.U32.AND P0, PT, R2, RZ, PT ;  /* 0x000000ff0200720c */ /* 0x000fc80003f05070 */
[----:B------:R-:W-:-:S13]  /*0250*/  ISETP.NE.AND.EX P0, PT, RZ, RZ, PT, P0 ;  /* 0x000000ffff00720c */ /* 0x000fda0003f05300 */
[----:B------:R-:W-:Y:S05]  /*0260*/  @!P0 BRA `(.L_x_197) ;  /* 0x0000000c00088947 */ /* 0x000fea0003800000 */
[----:B------:R-:W0:Y:S01]  /*0270*/  LDC.64 R8, c[0x4][0x8] ;  /* 0x01000200ff087b82 */ /* 0x000e220000000a00 */
[----:B------:R-:W-:Y:S02]  /*0280*/  IMAD.MOV.U32 R14, RZ, RZ, RZ ;  /* 0x000000ffff0e7224 */ /* 0x000fe400078e00ff */
[----:B0-----:R-:W-:-:S07]  /*0290*/  IMAD.WIDE.U32 R8, R12, 0xc80, R8 ;  /* 0x00000c800c087825 */ /* 0x001fce00078e0008 */
.L_x_200:
[----:B0-----:R-:W-:Y:S01]  /*02a0*/  IMAD.MOV.U32 R15, RZ, RZ, RZ ;  /* 0x000000ffff0f7224 */ /* 0x001fe200078e00ff */
[----:B------:R-:W-:Y:S01]  /*02b0*/  CS2R R2, SRZ ;  /* 0x0000000000027805 */ /* 0x000fe2000001ff00 */
[----:B------:R-:W-:Y:S01]  /*02c0*/  IMAD.MOV.U32 R17, RZ, RZ, RZ ;  /* 0x000000ffff117224 */ /* 0x000fe200078e00ff */
[----:B------:R-:W-:-:S07]  /*02d0*/  CS2R R4, SRZ ;  /* 0x0000000000047805 */ /* 0x000fce000001ff00 */
.L_x_199:
[----:B------:R-:W-:-:S05]  /*02e0*/  IMAD.WIDE.U32 R10, R17, 0x4, R6 ;  /* 0x00000004110a7825 */ /* 0x000fca00078e0006 */
[----:B------:R0:W5:Y:S01]  /*02f0*/  LDG.E R16, desc[UR4][R10.64+0x4] ;  /* 0x000004040a107981 */ /* 0x000162000c1e1900 */
[----:B------:R-:W-:-:S07]  /*0300*/  IMAD.MOV.U32 R19, RZ, RZ, RZ ;  /* 0x000000ffff137224 */ /* 0x000fce00078e00ff */
.L_x_198:
[----:B-----5:R-:W-:Y:S01]  /*0310*/  SHF.R.U32.HI R24, RZ, R19, R16 ;  /* 0x00000013ff187219 */ /* 0x020fe20000011610 */
[----:B0-----:R-:W-:-:S03]  /*0320*/  IMAD.SHL.U32 R10, R17, 0x20, RZ ;  /* 0x00000020110a7824 */ /* 0x001fc600078e00ff */
[----:B------:R-:W-:Y:S01]  /*0330*/  LOP3.LUT R11, R24, 0x1, RZ, 0xc0, !PT ;  /* 0x00000001180b7812 */ /* 0x000fe200078ec0ff */
[----:B------:R-:W-:-:S03]  /*0340*/  IMAD.IADD R10, R10, 0x1, R19 ;  /* 0x000000010a0a7824 */ /* 0x000fc600078e0213 */
[----:B------:R-:W-:Y:S01]  /*0350*/  ISETP.NE.U32.AND P0, PT, R11, 0x1, PT ;  /* 0x000000010b00780c */ /* 0x000fe20003f05070 */
[----:B------:R-:W-:-:S03]  /*0360*/  IMAD R11, R10, 0x5, RZ ;  /* 0x000000050a0b7824 */ /* 0x000fc600078e02ff */
[----:B------:R-:W-:Y:S01]  /*0370*/  R2P PR, R24, 0x7e ;  /* 0x0000007e18007804 */ /* 0x000fe20000000000 */
[----:B------:R-:W-:-:S08]  /*0380*/  IMAD.WIDE.U32 R10, R11, 0x4, R8 ;  /* 0x000000040b0a7825 */ /* 0x000fd000078e0008 */
[----:B------:R-:W2:Y:S04]  /*0390*/  @!P0 LDG.E R18, desc[UR4][R10.64] ;  /* 0x000000040a128981 */ /* 0x000ea8000c1e1900 */
[----:B------:R-:W3:Y:S04]  /*03a0*/  @!P0 LDG.E R20, desc[UR4][R10.64+0x10] ;  /* 0x000010040a148981 */ /* 0x000ee8000c1e1900 */
[----:B------:R-:W4:Y:S04]  /*03b0*/  @P1 LDG.E R22, desc[UR4][R10.64+0x14] ;  /* 0x000014040a161981 */ /* 0x000f28000c1e1900 */
[----:B------:R-:W4:Y:S04]  /*03c0*/  @P2 LDG.E R26, desc[UR4][R10.64+0x28] ;  /* 0x000028040a1a2981 */ /* 0x000f28000c1e1900 */
[----:B------:R-:W4:Y:S04]  /*03d0*/  @!P0 LDG.E R21, desc[UR4][R10.64+0x4] ;  /* 0x000004040a158981 */ /* 0x000f28000c1e1900 */
[----:B------:R-:W4:Y:S04]  /*03e0*/  @!P0 LDG.E R23, desc[UR4][R10.64+0xc] ;  /* 0x00000c040a178981 */ /* 0x000f28000c1e1900 */
[----:B------:R-:W4:Y:S04]  /*03f0*/  @P1 LDG.E R25, desc[UR4][R10.64+0x18] ;  /* 0x000018040a191981 */ /* 0x000f28000c1e1900 */
[----:B------:R-:W4:Y:S04]  /*0400*/  @P3 LDG.E R28, desc[UR4][R10.64+0x3c] ;  /* 0x00003c040a1c3981 */ /* 0x000f28000c1e1900 */
[----:B------:R-:W4:Y:S01]  /*0410*/  @P6 LDG.E R27, desc[UR4][R10.64+0x7c] ;  /* 0x00007c040a1b6981 */ /* 0x000f22000c1e1900 */
[----:B--2---:R-:W-:-:S03]  /*0420*/  @!P0 LOP3.LUT R15, R15, R18, RZ, 0x3c, !PT ;  /* 0x000000120f0f8212 */ /* 0x004fc600078e3cff */
[----:B------:R-:W2:Y:S01]  /*0430*/  @!P0 LDG.E R18, desc[UR4][R10.64+0x8] ;  /* 0x000008040a128981 */ /* 0x000ea2000c1e1900 */
[----:B---3--:R-:W-:-:S03]  /*0440*/  @!P0 LOP3.LUT R3, R3, R20, RZ, 0x3c, !PT ;  /* 0x0000001403038212 */ /* 0x008fc600078e3cff */
[----:B------:R-:W3:Y:S01]  /*0450*/  @P1 LDG.E R20, desc[UR4][R10.64+0x24] ;  /* 0x000024040a141981 */ /* 0x000ee2000c1e1900 */
[----:B----4-:R-:W-:-:S03]  /*0460*/  @P1 LOP3.LUT R15, R15, R22, RZ, 0x3c, !PT ;  /* 0x000000160f0f1212 */ /* 0x010fc600078e3cff */
[----:B------:R-:W4:Y:S01]  /*0470*/  @P2 LDG.E R22, desc[UR4][R10.64+0x38] ;  /* 0x000038040a162981 */ /* 0x000f22000c1e1900 */
[----:B------:R-:W-:-:S03]  /*0480*/  @P2 LOP3.LUT R15, R15, R26, RZ, 0x3c, !PT ;  /* 0x0000001a0f0f2212 */ /* 0x000fc600078e3cff */
[----:B------:R-:W4:Y:S01]  /*0490*/  @P4 LDG.E R26, desc[UR4][R10.64+0x50] ;  /* 0x000050040a1a4981 */ /* 0x000f22000c1e1900 */
[----:B------:R-:W-:-:S03]  /*04a0*/  @!P0 LOP3.LUT R4, R4, R21, RZ, 0x3c, !PT ;  /* 0x0000001504048212 */ /* 0x000fc600078e3cff */
[----:B------:R-:W4:Y:S01]  /*04b0*/  @P1 LDG.E R21, desc[UR4][R10.64+0x20] ;  /* 0x000020040a151981 */ /* 0x000f22000c1e1900 */
[----:B------:R-:W-:-:S03]  /*04c0*/  @!P0 LOP3.LUT R2, R2, R23, RZ, 0x3c, !PT ;  /* 0x0000001702028212 */ /* 0x000fc600078e3cff */
[----:B------:R-:W4:Y:S01]  /*04d0*/  @P2 LDG.E R23, desc[UR4][R10.64+0x2c] ;  /* 0x00002c040a172981 */ /* 0x000f22000c1e1900 */
[----:B------:R-:W-:-:S03]  /*04e0*/  @P1 LOP3.LUT R4, R4, R25, RZ, 0x3c, !PT ;  /* 0x0000001904041212 */ /* 0x000fc600078e3cff */
[----:B------:R-:W4:Y:S01]  /*04f0*/  @P2 LDG.E R25, desc[UR4][R10.64+0x34] ;  /* 0x000034040a192981 */ /* 0x000f22000c1e1900 */
[----:B--2---:R-:W-:-:S03]  /*0500*/  @!P0 LOP3.LUT R5, R5, R18, RZ, 0x3c, !PT ;  /* 0x0000001205058212 */ /* 0x004fc600078e3cff */
[----:B------:R-:W2:Y:S01]  /*0510*/  @P1 LDG.E R18, desc[UR4][R10.64+0x1c] ;  /* 0x00001c040a121981 */ /* 0x000ea2000c1e1900 */
[----:B---3--:R-:W-:-:S03]  /*0520*/  @P1 LOP3.LUT R3, R3, R20, RZ, 0x3c, !PT ;  /* 0x0000001403031212 */ /* 0x008fc600078e3cff */
[----:B------:R-:W3:Y:S01]  /*0530*/  @P2 LDG.E R20, desc[UR4][R10.64+0x30] ;  /* 0x000030040a142981 */ /* 0x000ee2000c1e1900 */
[----:B----4-:R-:W-:-:S03]  /*0540*/  @P2 LOP3.LUT R3, R3, R22, RZ, 0x3c, !PT ;  /* 0x0000001603032212 */ /* 0x010fc600078e3cff */
[----:B------:R-:W4:Y:S01]  /*0550*/  @P3 LDG.E R22, desc[UR4][R10.64+0x4c] ;  /* 0x00004c040a163981 */ /* 0x000f22000c1e1900 */
[----:B------:R-:W-:-:S04]  /*0560*/  @P3 LOP3.LUT R15, R15, R28, RZ, 0x3c, !PT ;  /* 0x0000001c0f0f3212 */ /* 0x000fc800078e3cff */
[----:B------:R-:W-:Y:S02]  /*0570*/  @P4 LOP3.LUT R15, R15, R26, RZ, 0x3c, !PT ;  /* 0x0000001a0f0f4212 */ /* 0x000fe400078e3cff */
[----:B------:R-:W-:Y:S01]  /*0580*/  @P1 LOP3.LUT R2, R2, R21, RZ, 0x3c, !PT ;  /* 0x0000001502021212 */ /* 0x000fe200078e3cff */
[----:B------:R-:W4:Y:S04]  /*0590*/  @P5 LDG.E R26, desc[UR4][R10.64+0x64] ;  /* 0x000064040a1a5981 */ /* 0x000f28000c1e1900 */
[----:B------:R-:W4:Y:S01]  /*05a0*/  @P3 LDG.E R21, desc[UR4][R10.64+0x40] ;  /* 0x000040040a153981 */ /* 0x000f22000c1e1900 */
[----:B------:R-:W-:Y:S02]  /*05b0*/  @P2 LOP3.LUT R4, R4, R23, RZ, 0x3c, !PT ;  /* 0x0000001704042212 */ /* 0x000fe400078e3cff */
[----:B------:R-:W-:Y:S01]  /*05c0*/  @P2 LOP3.LUT R2, R2, R25, RZ, 0x3c, !PT ;  /* 0x0000001902022212 */ /* 0x000fe200078e3cff */
[----:B------:R-:W4:Y:S04]  /*05d0*/  @P3 LDG.E R23, desc[UR4][R10.64+0x48] ;  /* 0x000048040a173981 */ /* 0x000f28000c1e1900 */
[----:B------:R-:W4:Y:S01]  /*05e0*/  @P4 LDG.E R25, desc[UR4][R10.64+0x54] ;  /* 0x000054040a194981 */ /* 0x000f22000c1e1900 */
[----:B--2---:R-:W-:-:S03]  /*05f0*/  @P1 LOP3.LUT R5, R5, R18, RZ, 0x3c, !PT ;  /* 0x0000001205051212 */ /* 0x004fc600078e3cff */
[----:B------:R-:W2:Y:S01]  /*0600*/  @P3 LDG.E R18, desc[UR4][R10.64+0x44] ;  /* 0x000044040a123981 */ /* 0x000ea2000c1e1900 */
[----:B---3--:R-:W-:-:S03]  /*0610*/  @P2 LOP3.LUT R5, R5, R20, RZ, 0x3c, !PT ;  /* 0x0000001405052212 */ /* 0x008fc600078e3cff */
[----:B------:R-:W3:Y:S01]  /*0620*/  @P4 LDG.E R20, desc[UR4][R10.64+0x58] ;  /* 0x000058040a144981 */ /* 0x000ee2000c1e1900 */
[----:B----4-:R-:W-:-:S03]  /*0630*/  @P3 LOP3.LUT R3, R3, R22, RZ, 0x3c, !PT ;  /* 0x0000001603033212 */ /* 0x010fc600078e3cff */
[----:B------:R-:W4:Y:S01]  /*0640*/  @P4 LDG.E R22, desc[UR4][R10.64+0x60] ;  /* 0x000060040a164981 */ /* 0x000f22000c1e1900 */
[----:B------:R-:W-:Y:S02]  /*0650*/  LOP3.LUT P0, RZ, R24, 0x80, RZ, 0xc0, !PT ;  /* 0x0000008018ff7812 */ /* 0x000fe4000780c0ff */
[----:B------:R-:W-:Y:S02]  /*0660*/  @P5 LOP3.LUT R15, R15, R26, RZ, 0x3c, !PT ;  /* 0x0000001a0f0f5212 */ /* 0x000fe400078e3cff */
[----:B------:R-:W4:Y:S01]  /*0670*/  @P6 LDG.E R26, desc[UR4][R10.64+0x78] ;  /* 0x000078040a1a6981 */ /* 0x000f22000c1e1900 */
[----:B------:R-:W-:-:S03]  /*0680*/  @P3 LOP3.LUT R4, R4, R21, RZ, 0x3c, !PT ;  /* 0x0000001504043212 */ /* 0x000fc600078e3cff */
[----:B------:R-:W4:Y:S01]  /*0690*/  @P4 LDG.E R21, desc[UR4][R10.64+0x5c] ;  /* 0x00005c040a154981 */ /* 0x000f22000c1e1900 */
[----:B------:R-:W-:-:S03]  /*06a0*/  @P3 LOP3.LUT R2, R2, R23, RZ, 0x3c, !PT ;  /* 0x0000001702023212 */ /* 0x000fc600078e3cff */
[----:B------:R-:W4:Y:S01]  /*06b0*/  @P5 LDG.E R23, desc[UR4][R10.64+0x68] ;  /* 0x000068040a175981 */ /* 0x000f22000c1e1900 */
[----:B------:R-:W-:-:S03]  /*06c0*/  @P4 LOP3.LUT R4, R4, R25, RZ, 0x3c, !PT ;  /* 0x0000001904044212 */ /* 0x000fc600078e3cff */
[----:B------:R-:W4:Y:S01]  /*06d0*/  @P5 LDG.E R25, desc[UR4][R10.64+0x70] ;  /* 0x000070040a195981 */ /* 0x000f22000c1e1900 */
[----:B--2---:R-:W-:-:S03]  /*06e0*/  @P3 LOP3.LUT R5, R5, R18, RZ, 0x3c, !PT ;  /* 0x0000001205053212 */ /* 0x004fc600078e3cff */
[----:B------:R-:W2:Y:S01]  /*06f0*/  @P5 LDG.E R18, desc[UR4][R10.64+0x6c] ;  /* 0x00006c040a125981 */ /* 0x000ea2000c1e1900 */
[----:B---3--:R-:W-:-:S03]  /*0700*/  @P4 LOP3.LUT R5, R5, R20, RZ, 0x3c, !PT ;  /* 0x0000001405054212 */ /* 0x008fc600078e3cff */
[----:B------:R-:W3:Y:S01]  /*0710*/  @P5 LDG.E R20, desc[UR4][R10.64+0x74] ;  /* 0x000074040a145981 */ /* 0x000ee2000c1e1900 */
[----:B----4-:R-:W-:-:S03]  /*0720*/  @P4 LOP3.LUT R3, R3, R22, RZ, 0x3c, !PT ;  /* 0x0000001603034212 */ /* 0x010fc600078e3cff */
[----:B------:R-:W4:Y:S01]  /*0730*/  @P0 LDG.E R22, desc[UR4][R10.64+0x8c] ;  /* 0x00008c040a160981 */ /* 0x000f22000c1e1900 */
[----:B------:R-:W-:-:S03]  /*0740*/  @P6 LOP3.LUT R15, R15, R26, RZ, 0x3c, !PT ;  /* 0x0000001a0f0f6212 */ /* 0x000fc600078e3cff */
        /* <DEDUP_REMOVED lines=13> */
[----:B------:R-:W-:Y:S02]  /*0820*/  @P6 LOP3.LUT R4, R4, R27, RZ, 0x3c, !PT ;  /* 0x0000001b04046212 */ /* 0x000fe400078e3cff */
[----:B------:R-:W-:Y:S02]  /*0830*/  @P6 LOP3.LUT R2, R2, R21, RZ, 0x3c, !PT ;  /* 0x0000001502026212 */ /* 0x000fe400078e3cff */
[----:B------:R-:W-:Y:S02]  /*0840*/  @P0 LOP3.LUT R4, R4, R23, RZ, 0x3c, !PT ;  /* 0x0000001704040212 */ /* 0x000fe400078e3cff */
[----:B------:R-:W-:Y:S02]  /*0850*/  @P0 LOP3.LUT R2, R2, R25, RZ, 0x3c, !PT ;  /* 0x0000001902020212 */ /* 0x000fe400078e3cff */
[----:B--2---:R-:W-:Y:S02]  /*0860*/  @P6 LOP3.LUT R5, R5, R18, RZ, 0x3c, !PT ;  /* 0x0000001205056212 */ /* 0x004fe400078e3cff */
[----:B---3--:R-:W-:-:S02]  /*0870*/  @P6 LOP3.LUT R3, R3, R20, RZ, 0x3c, !PT ;  /* 0x0000001403036212 */ /* 0x008fc400078e3cff */
[----:B----4-:R-:W-:Y:S02]  /*0880*/  @P0 LOP3.LUT R5, R5, R22, RZ, 0x3c, !PT ;  /* 0x0000001605050212 */ /* 0x010fe400078e3cff */
[----:B------:R-:W-:Y:S02]  /*0890*/  @P0 LOP3.LUT R3, R3, R26, RZ, 0x3c, !PT ;  /* 0x0000001a03030212 */ /* 0x000fe400078e3cff */
[----:B------:R-:W-:-:S13]  /*08a0*/  R2P PR, R24.B1, 0x7f ;  /* 0x0000007f18007804 */ /* 0x000fda0000001000 */
[----:B------:R-:W2:Y:S04]  /*08b0*/  @P0 LDG.E R18, desc[UR4][R10.64+0xa0] ;  /* 0x0000a0040a120981 */ /* 0x000ea8000c1e1900 */
[----:B------:R-:W3:Y:S04]  /*08c0*/  @P1 LDG.E R22, desc[UR4][R10.64+0xb4] ;  /* 0x0000b4040a161981 */ /* 0x000ee8000c1e1900 */
[----:B------:R-:W4:Y:S04]  /*08d0*/  @P2 LDG.E R26, desc[UR4][R10.64+0xc8] ;  /* 0x0000c8040a1a2981 */ /* 0x000f28000c1e1900 */
[----:B------:R-:W4:Y:S04]  /*08e0*/  @P3 LDG.E R28, desc[UR4][R10.64+0xdc] ;  /* 0x0000dc040a1c3981 */ /* 0x000f28000c1e1900 */
[----:B------:R-:W4:Y:S04]  /*08f0*/  @P0 LDG.E R23, desc[UR4][R10.64+0xa4] ;  /* 0x0000a4040a170981 */ /* 0x000f28000c1e1900 */
[----:B------:R-:W4:Y:S04]  /*0900*/  @P0 LDG.E R20, desc[UR4][R10.64+0xa8] ;  /* 0x0000a8040a140981 */ /* 0x000f28000c1e1900 */
[----:B------:R-:W4:Y:S04]  /*0910*/  @P4 LDG.E R25, desc[UR4][R10.64+0xf0] ;  /* 0x0000f0040a194981 */ /* 0x000f28000c1e1900 */
        /* <DEDUP_REMOVED lines=21> */
[----:B------:R-:W-:Y:S02]  /*0a70*/  LOP3.LUT P0, RZ, R24, 0x8000, RZ, 0xc0, !PT ;  /* 0x0000800018ff7812 */ /* 0x000fe4000780c0ff */
[----:B----4-:R-:W-:Y:S01]  /*0a80*/  @P5 LOP3.LUT R15, R15, R26, RZ, 0x3c, !PT ;  /* 0x0000001a0f0f5212 */ /* 0x010fe200078e3cff */
[----:B------:R-:W4:Y:S04]  /*0a90*/  @P3 LDG.E R24, desc[UR4][R10.64+0xe4] ;  /* 0x0000e4040a183981 */ /* 0x000f28000c1e1900 */
[----:B------:R-:W2:Y:S01]  /*0aa0*/  @P6 LDG.E R26, desc[UR4][R10.64+0x118] ;  /* 0x000118040a1a6981 */ /* 0x000ea2000c1e1900 */
        /* <DEDUP_REMOVED lines=8> */
[----:B---3--:R-:W-:-:S03]  /*0b30*/  @P2 LOP3.LUT R3, R3, R22, RZ, 0x3c, !PT ;  /* 0x0000001603032212 */ /* 0x008fc600078e3cff */
[----:B------:R-:W3:Y:S01]  /*0b40*/  @P4 LDG.E R22, desc[UR4][R10.64+0x100] ;  /* 0x000100040a164981 */ /* 0x000ee2000c1e1900 */
[----:B--2---:R-:W-:-:S03]  /*0b50*/  @P6 LOP3.LUT R15, R15, R26, RZ, 0x3c, !PT ;  /* 0x0000001a0f0f6212 */ /* 0x004fc600078e3cff */
[----:B------:R-:W2:Y:S01]  /*0b60*/  @P0 LDG.E R26, desc[UR4][R10.64+0x12c] ;  /* 0x00012c040a1a0981 */ /* 0x000ea2000c1e1900 */
[----:B----4-:R-:W-:-:S03]  /*0b70*/  @P2 LOP3.LUT R2, R2, R23, RZ, 0x3c, !PT ;  /* 0x0000001702022212 */ /* 0x010fc600078e3cff */
[----:B------:R-:W4:Y:S01]  /*0b80*/  @P4 LDG.E R23, desc[UR4][R10.64+0xfc] ;  /* 0x0000fc040a174981 */ /* 0x000f22000c1e1900 */
[----:B------:R-:W-:-:S03]  /*0b90*/  @P2 LOP3.LUT R5, R5, R20, RZ, 0x3c, !PT ;  /* 0x0000001405052212 */ /* 0x000fc600078e3cff */
[----:B------:R-:W4:Y:S01]  /*0ba0*/  @P4 LDG.E R20, desc[UR4][R10.64+0xf8] ;  /* 0x0000f8040a144981 */ /* 0x000f22000c1e1900 */
[----:B------:R-:W-:Y:S02]  /*0bb0*/  @P3 LOP3.LUT R2, R2, R27, RZ, 0x3c, !PT ;  /* 0x0000001b02023212 */ /* 0x000fe400078e3cff */
[----:B------:R-:W-:Y:S01]  /*0bc0*/  @P3 LOP3.LUT R4, R4, R25, RZ, 0x3c, !PT ;  /* 0x0000001904043212 */ /* 0x000fe200078e3cff */
[----:B------:R-:W4:Y:S01]  /*0bd0*/  @P5 LDG.E R27, desc[UR4][R10.64+0x110] ;  /* 0x000110040a1b5981 */ /* 0x000f22000c1e1900 */
[----:B------:R-:W-:-:S03]  /*0be0*/  @P3 LOP3.LUT R5, R5, R24, RZ, 0x3c, !PT ;  /* 0x0000001805053212 */ /* 0x000fc600078e3cff */
[----:B------:R-:W4:Y:S04]  /*0bf0*/  @P5 LDG.E R25, desc[UR4][R10.64+0x108] ;  /* 0x000108040a195981 */ /* 0x000f28000c1e1900 */
        /* <DEDUP_REMOVED lines=19> */
[----:B------:R-:W-:-:S05]  /*0d30*/  VIADD R19, R19, 0x10 ;  /* 0x0000001013137836 */ /* 0x000fca0000000000 */
[----:B------:R-:W-:Y:S02]  /*0d40*/  ISETP.NE.AND P1, PT, R19, 0x20, PT ;  /* 0x000000201300780c */ /* 0x000fe40003f25270 */
[----:B------:R-:W-:Y:S02]  /*0d50*/  @P5 LOP3.LUT R3, R3, R18, RZ, 0x3c, !PT ;  /* 0x0000001203035212 */ /* 0x000fe400078e3cff */
[----:B------:R-:W-:Y:S02]  /*0d60*/  @P6 LOP3.LUT R4, R4, R21, RZ, 0x3c, !PT ;  /* 0x0000001504046212 */ /* 0x000fe400078e3cff */
[----:B---3--:R-:W-:-:S04]  /*0d70*/  @P6 LOP3.LUT R3, R3, R22, RZ, 0x3c, !PT ;  /* 0x0000001603036212 */ /* 0x008fc800078e3cff */
[----:B--2---:R-:W-:Y:S02]  /*0d80*/  @P0 LOP3.LUT R3, R3, R26, RZ, 0x3c, !PT ;  /* 0x0000001a03030212 */ /* 0x004fe400078e3cff */
[----:B----4-:R-:W-:Y:S02]  /*0d90*/  @P6 LOP3.LUT R2, R2, R23, RZ, 0x3c, !PT ;  /* 0x0000001702026212 */ /* 0x010fe400078e3cff */
[----:B------:R-:W-:Y:S02]  /*0da0*/  @P6 LOP3.LUT R5, R5, R20, RZ, 0x3c, !PT ;  /* 0x0000001405056212 */ /* 0x000fe400078e3cff */
[----:B------:R-:W-:Y:S02]  /*0db0*/  @P0 LOP3.LUT R2, R2, R27, RZ, 0x3c, !PT ;  /* 0x0000001b02020212 */ /* 0x000fe400078e3cff */
[----:B------:R-:W-:Y:S02]  /*0dc0*/  @P0 LOP3.LUT R4, R4, R25, RZ, 0x3c, !PT ;  /* 0x0000001904040212 */ /* 0x000fe400078e3cff */
[----:B------:R-:W-:Y:S01]  /*0dd0*/  @P0 LOP3.LUT R5, R5, R24, RZ, 0x3c, !PT ;  /* 0x0000001805050212 */ /* 0x000fe200078e3cff */
[----:B------:R-:W-:Y:S06]  /*0de0*/  @P1 BRA `(.L_x_198) ;  /* 0xfffffff400481947 */ /* 0x000fec000383ffff */
[----:B------:R-:W-:-:S05]  /*0df0*/  VIADD R17, R17, 0x1 ;  /* 0x0000000111117836 */ /* 0x000fca0000000000 */
[----:B------:R-:W-:-:S13]  /*0e00*/  ISETP.NE.AND P0, PT, R17, 0x5, PT ;  /* 0x000000051100780c */ /* 0x000fda0003f05270 */
[----:B------:R-:W-:Y:S05]  /*0e10*/  @P0 BRA `(.L_x_199) ;  /* 0xfffffff400300947 */ /* 0x000fea000383ffff */
[----:B------:R0:W-:Y:S01]  /*0e20*/  STG.E.64 desc[UR4][R6.64+0x8], R4 ;  /* 0x0000080406007986 */ /* 0x0001e2000c101b04 */
[----:B------:R-:W-:Y:S01]  /*0e30*/  VIADD R14, R14, 0x1 ;  /* 0x000000010e0e7836 */ /* 0x000fe20000000000 */
[----:B------:R-:W-:Y:S02]  /*0e40*/  LOP3.LUT R11, R13, 0x3, RZ, 0xc0, !PT ;  /* 0x000000030d0b7812 */ /* 0x000fe400078ec0ff */
[----:B------:R0:W-:Y:S02]  /*0e50*/  STG.E.64 desc[UR4][R6.64+0x10], R2 ;  /* 0x0000100206007986 */ /* 0x0001e4000c101b04 */
[----:B------:R-:W-:Y:S02]  /*0e60*/  ISETP.GE.U32.AND P0, PT, R14, R11, PT ;  /* 0x0000000b0e00720c */ /* 0x000fe40003f06070 */
[----:B------:R0:W-:Y:S11]  /*0e70*/  STG.E desc[UR4][R6.64+0x4], R15 ;  /* 0x0000040f06007986 */ /* 0x0001f6000c101904 */
[----:B------:R-:W-:Y:S05]  /*0e80*/  @!P0 BRA `(.L_x_200) ;  /* 0xfffffff400048947 */ /* 0x000fea000383ffff */
.L_x_197:
[----:B------:R-:W-:Y:S05]  /*0e90*/  BSYNC.RECONVERGENT B1 ;  /* 0x0000000000017941 */ /* 0x000fea0003800200 */
.L_x_196:
[C---:B------:R-:W-:Y:S01]  /*0ea0*/  ISETP.GT.U32.AND P0, PT, R13.reuse, 0x3, PT ;  /* 0x000000030d00780c */ /* 0x040fe20003f04070 */
[----:B------:R-:W-:Y:S01]  /*0eb0*/  VIADD R12, R12, 0x1 ;  /* 0x000000010c0c7836 */ /* 0x000fe20000000000 */
[--C-:B------:R-:W-:Y:S02]  /*0ec0*/  SHF.R.U64 R13, R13, 0x2, R0.reuse ;  /* 0x000000020d0d7819 */ /* 0x100fe40000001200 */
[----:B------:R-:W-:Y:S02]  /*0ed0*/  ISETP.GT.U32.AND.EX P0, PT, R0, RZ, PT, P0 ;  /* 0x000000ff0000720c */ /* 0x000fe40003f04100 */
[----:B------:R-:W-:-:S11]  /*0ee0*/  SHF.R.U32.HI R0, RZ, 0x2, R0 ;  /* 0x00000002ff007819 */ /* 0x000fd60000011600 */
[----:B------:R-:W-:Y:S05]  /*0ef0*/  @P0 BRA `(.L_x_201) ;  /* 0xfffffff000c80947 */ /* 0x000fea000383ffff */
.L_x_195:
[----:B------:R-:W-:Y:S05]  /*0f00*/  BSYNC.RECONVERGENT B0 ;  /* 0x0000000000007941 */ /* 0x000fea0003800200 */
.L_x_194:
[----:B------:R-:W-:Y:S04]  /*0f10*/  STG.E.64 desc[UR4][R6.64+0x18], RZ ;  /* 0x000018ff06007986 */ /* 0x000fe8000c101b04 */
[----:B------:R-:W-:Y:S04]  /*0f20*/  STG.E desc[UR4][R6.64+0x20], RZ ;  /* 0x000020ff06007986 */ /* 0x000fe8000c101904 */
[----:B------:R-:W-:Y:S01]  /*0f30*/  STG.E.64 desc[UR4][R6.64+0x28], RZ ;  /* 0x000028ff06007986 */ /* 0x000fe2000c101b04 */
[----:B------:R-:W-:Y:S05]  /*0f40*/  EXIT ;  /* 0x000000000000794d */ /* 0x000fea0003800000 */
.L_x_202:
        /* <DEDUP_REMOVED lines=11> */
.L_x_217:


//--------------------- .text.reset_accum         --------------------------
	.section	.text.reset_accum,"ax",@progbits
	.align	128
        .global         reset_accum
        .type           reset_accum,@function
        .size           reset_accum,(.L_x_218 - reset_accum)
        .other          reset_accum,@"STO_CUDA_ENTRY STV_DEFAULT"
reset_accum:
.text.reset_accum:
[----:B------:R-:W-:Y:S01]  /*0000*/  LDC R1, c[0x0][0x37c] ;  /* 0x0000df00ff017b82 */ /* 0x000fe20000000800 */
[----:B------:R-:W0:Y:S07]  /*0010*/  S2R R0, SR_TID.X ;  /* 0x0000000000007919 */ /* 0x000e2e0000002100 */
[----:B------:R-:W0:Y:S01]  /*0020*/  S2UR UR4, SR_CTAID.X ;  /* 0x00000000000479c3 */ /* 0x000e220000002500 */
[----:B------:R-:W1:Y:S07]  /*0030*/  LDCU UR5, c[0x0][0x388] ;  /* 0x00007100ff0577ac */ /* 0x000e6e0008000800 */
[----:B------:R-:W0:Y:S02]  /*0040*/  LDC R5, c[0x0][0x360] ;  /* 0x0000d800ff057b82 */ /* 0x000e240000000800 */
[----:B0-----:R-:W-:-:S05]  /*0050*/  IMAD R5, R5, UR4, R0 ;  /* 0x0000000405057c24 */ /* 0x001fca000f8e0200 */
[----:B-1----:R-:W-:-:S13]  /*0060*/  ISETP.GE.AND P0, PT, R5, UR5, PT ;  /* 0x0000000505007c0c */ /* 0x002fda000bf06270 */
[----:B------:R-:W-:Y:S05]  /*0070*/  @P0 EXIT ;  /* 0x000000000000094d */ /* 0x000fea0003800000 */
[----:B------:R-:W0:Y:S01]  /*0080*/  LDC.64 R2, c[0x0][0x380] ;  /* 0x0000e000ff027b82 */ /* 0x000e220000000a00 */
[----:B------:R-:W1:Y:S01]  /*0090*/  LDCU.64 UR4, c[0x0][0x358] ;  /* 0x00006b00ff0477ac */ /* 0x000e620008000a00 */
[----:B0-----:R-:W-:-:S05]  /*00a0*/  IMAD.WIDE R2, R5, 0x4, R2 ;  /* 0x0000000405027825 */ /* 0x001fca00078e0202 */
[----:B-1----:R-:W-:Y:S01]  /*00b0*/  STG.E desc[UR4][R2.64], RZ ;  /* 0x000000ff02007986 */ /* 0x002fe2000c101904 */
[----:B------:R-:W-:Y:S05]  /*00c0*/  EXIT ;  /* 0x000000000000794d */ /* 0x000fea0003800000 */
.L_x_203:
        /* <DEDUP_REMOVED lines=11> */
.L_x_218:


//--------------------- .nv.global.init           --------------------------
	.section	.nv.global.init,"aw",@progbits
	.align	4
.nv.global.init:
	.type		mrg32k3aM1SubSeq,@object
	.size		mrg32k3aM1SubSeq,(mrg32k3aM2SubSeq - mrg32k3aM1SubSeq)
mrg32k3aM1SubSeq:
        /*0000*/ 	.byte	0x0b, 0xcc, 0xee, 0x04, 0x73, 0x29, 0x8b, 0x6f, 0xf6, 0x53, 0x03, 0xf6, 0x23, 0xf6, 0xea, 0xda
        /* <DEDUP_REMOVED lines=125> */
	.type		mrg32k3aM2SubSeq,@object
	.size		mrg32k3aM2SubSeq,(mrg32k3aM1 - mrg32k3aM2SubSeq)
mrg32k3aM2SubSeq:
        /* <DEDUP_REMOVED lines=126> */
	.type		mrg32k3aM1,@object
	.size		mrg32k3aM1,(mrg32k3aM1Seq - mrg32k3aM1)
mrg32k3aM1:
        /* <DEDUP_REMOVED lines=144> */
	.type		mrg32k3aM1Seq,@object
	.size		mrg32k3aM1Seq,(mrg32k3aM2 - mrg32k3aM1Seq)
mrg32k3aM1Seq:
        /* <DEDUP_REMOVED lines=144> */
	.type		mrg32k3aM2,@object
	.size		mrg32k3aM2,(mrg32k3aM2Seq - mrg32k3aM2)
mrg32k3aM2:
        /* <DEDUP_REMOVED lines=144> */
	.type		mrg32k3aM2Seq,@object
	.size		mrg32k3aM2Seq,(precalc_xorwow_matrix - mrg32k3aM2Seq)
mrg32k3aM2Seq:
        /* <DEDUP_REMOVED lines=144> */
	.type		precalc_xorwow_matrix,@object
	.size		precalc_xorwow_matrix,(precalc_xorwow_offset_matrix - precalc_xorwow_matrix)
precalc_xorwow_matrix:
        /* <DEDUP_REMOVED lines=6400> */
	.type		precalc_xorwow_offset_matrix,@object
	.size		precalc_xorwow_offset_matrix,($str - precalc_xorwow_offset_matrix)
precalc_xorwow_offset_matrix:
        /* <DEDUP_REMOVED lines=6400> */
	.type		$str,@object
	.size		$str,($str$2 - $str)
$str:
        /*353c0*/ 	.byte	0x4d, 0x65, 0x73, 0x73, 0x61, 0x67, 0x65, 0x20, 0x66, 0x72, 0x6f, 0x6d, 0x20, 0x68, 0x6f, 0x73
        /*353d0*/ 	.byte	0x74, 0x3a, 0x20, 0x25, 0x73, 0x0a, 0x00
	.type		$str$2,@object
	.size		$str$2,($str$1 - $str$2)
$str$2:
        /*353d7*/ 	.byte	0x5b, 0x43, 0x55, 0x44, 0x41, 0x5d, 0x20, 0x73, 0x69, 0x7a, 0x65, 0x6f, 0x66, 0x28, 0x63, 0x75
        /*353e7*/ 	.byte	0x72, 0x61, 0x6e, 0x64, 0x53, 0x74, 0x61, 0x74, 0x65, 0x58, 0x4f, 0x52, 0x57, 0x4f, 0x57, 0x5f
        /*353f7*/ 	.byte	0x74, 0x29, 0x20, 0x3d, 0x20, 0x25, 0x6c, 0x75, 0x0a, 0x00
	.type		$str$1,@object
	.size		$str$1,(.L_10 - $str$1)
$str$1:
        /*35401*/ 	.byte	0x67, 0x65, 0x6e, 0x65, 0x72, 0x61, 0x74, 0x65, 0x5f, 0x72, 0x61, 0x79, 0x73, 0x5f, 0x74, 0x65
        /*35411*/ 	.byte	0x73, 0x74, 0x3a, 0x20, 0x6c, 0x61, 0x75, 0x6e, 0x63, 0x68, 0x65, 0x64, 0x20, 0x6f, 0x6e, 0x20
        /*35421*/ 	.byte	0x28, 0x25, 0x64, 0x20, 0x78, 0x20, 0x25, 0x64, 0x29, 0x0a, 0x00
.L_10:


//--------------------- .nv.shared.reserved.0     --------------------------
	.section	.nv.shared.reserved.0,"aw",@nobits
	.weak		__nv_reservedSMEM_offset_0_alias
	.size		__nv_reservedSMEM_offset_0_alias, 0, 64
	.other		__nv_reservedSMEM_offset_0_alias,@"STO_CUDA_RESERVED_SHARED STV_DEFAULT"
__nv_reservedSMEM_offset_0_alias:
	.zero		0
	.zero		64


//--------------------- .nv.constant0.print_curand_state_size --------------------------
	.section	.nv.constant0.print_curand_state_size,"a",@progbits
	.sectionflags	@""
	.align	4
.nv.constant0.print_curand_state_size:
	.zero		896


//--------------------- .nv.constant0.generate_rays_test --------------------------
	.section	.nv.constant0.generate_rays_test,"a",@progbits
	.sectionflags	@""
	.align	4
.nv.constant0.generate_rays_test:
	.zero		904


//--------------------- .nv.constant0.draw_circle --------------------------
	.section	.nv.constant0.draw_circle,"a",@progbits
	.sectionflags	@""
	.align	4
.nv.constant0.draw_circle:
	.zero		920


//--------------------- .nv.constant0.generate_image --------------------------
	.section	.nv.constant0.generate_image,"a",@progbits
	.sectionflags	@""
	.align	4
.nv.constant0.generate_image:
	.zero		912


//--------------------- .nv.constant0.print_str   --------------------------
	.section	.nv.constant0.print_str,"a",@progbits
	.sectionflags	@""
	.align	4
.nv.constant0.print_str:
	.zero		904


//--------------------- .nv.constant0.raymarch    --------------------------
	.section	.nv.constant0.raymarch,"a",@progbits
	.sectionflags	@""
	.align	4
.nv.constant0.raymarch:
	.zero		944


//--------------------- .nv.constant0.generate_rays --------------------------
	.section	.nv.constant0.generate_rays,"a",@progbits
	.sectionflags	@""
	.align	4
.nv.constant0.generate_rays:
	.zero		936


//--------------------- .nv.constant0.init_random_states --------------------------
	.section	.nv.constant0.init_random_states,"a",@progbits
	.sectionflags	@""
	.align	4
.nv.constant0.init_random_states:
	.zero		916


//--------------------- .nv.constant0.reset_accum --------------------------
	.section	.nv.constant0.reset_accum,"a",@progbits
	.sectionflags	@""
	.align	4
.nv.constant0.reset_accum:
	.zero		908


//--------------------- SYMBOLS --------------------------

	.type		.nv.reservedSmem.offset0,@object
	.size		.nv.reservedSmem.offset0,0x4
	.type		vprintf,@function
